// auto-generated by cutlass_sweep.gemm — config: {"arch": "sm_90", "cluster_m": 1, "cluster_n": 1, "dtype": "bf16", "dtype_b": "bf16", "layout": "nt", "stages": 3, "tile_k": 64, "tile_m": 128, "tile_n": 128}
#include "cutlass/cutlass.h"
#include "cutlass/gemm/collective/collective_builder.hpp"
#include "cutlass/gemm/device/gemm_universal_adapter.h"
#include "cutlass/gemm/kernel/gemm_universal.hpp"
#include "cutlass/epilogue/collective/collective_builder.hpp"

using ElemA = cutlass::bfloat16_t;
using ElemB = cutlass::bfloat16_t;
using ElemCD = cutlass::bfloat16_t;
using Acc  = float;
using TileShape    = cute::Shape<cute::_128, cute::_128, cute::_64>;
using ClusterShape = cute::Shape<cute::_1, cute::_1, cute::_1>;

using CollectiveEpilogue = typename cutlass::epilogue::collective::CollectiveBuilder<
    cutlass::arch::Sm90, cutlass::arch::OpClassTensorOp,
    TileShape, ClusterShape,
    cutlass::epilogue::collective::EpilogueTileAuto,
    Acc, Acc,
    ElemCD, cutlass::layout::RowMajor, 128 / cutlass::sizeof_bits<ElemCD>::value,
    ElemCD, cutlass::layout::RowMajor, 128 / cutlass::sizeof_bits<ElemCD>::value,
    cutlass::epilogue::collective::EpilogueScheduleAuto
  >::CollectiveOp;

using CollectiveMainloop = typename cutlass::gemm::collective::CollectiveBuilder<
    cutlass::arch::Sm90, cutlass::arch::OpClassTensorOp,
    ElemA, cutlass::layout::RowMajor, 128 / cutlass::sizeof_bits<ElemA>::value,
    ElemB, cutlass::layout::ColumnMajor, 128 / cutlass::sizeof_bits<ElemB>::value,
    Acc,
    TileShape, ClusterShape,
    cutlass::gemm::collective::StageCount<3>,
    cutlass::gemm::collective::KernelScheduleAuto
  >::CollectiveOp;

using GemmKernel = cutlass::gemm::kernel::GemmUniversal<
    cute::Shape<int,int,int,int>,
    CollectiveMainloop,
    CollectiveEpilogue
>;
using Gemm = cutlass::gemm::device::GemmUniversalAdapter<GemmKernel>;

// Force the device kernel symbol into the cubin without needing a host main.
auto* _anchor = &cutlass::device_kernel<GemmKernel>;


// ===== COMPILED SASS (sm_90a) =====

	.target	sm_90a

	.elftype	@"ET_EXEC"


//--------------------- .note.nv.tkinfo           --------------------------
	.section	.note.nv.tkinfo,"",@"SHT_NOTE"
	.sectionflags	@"SHF_NOTE_NV_TKINFO"
	.tkinfo
        /*0018*/ 	.word	0x00000002
        /*0030*/ 	.string	""
        /*0030*/ 	.string	"ptxas"
        /*0030*/ 	.string	"Cuda compilation tools, release 13.0, V13.0.88"
        /*0030*/ 	.string	"Build cuda_13.0.r13.0/compiler.36424714_0"
        /*0030*/ 	.string	"-arch sm_90a -m 64 "



//--------------------- .note.nv.cuinfo           --------------------------
	.section	.note.nv.cuinfo,"",@"SHT_NOTE"
	.sectionflags	@"SHF_NOTE_NV_CUINFO"
        /*0018*/ 	.short	0x0002
        /*001a*/ 	.short	0x005a
        /*001c*/ 	.short	0x0082
	.zero		2


//--------------------- .nv.info                  --------------------------
	.section	.nv.info,"",@"SHT_CUDA_INFO"
	.align	4


	//----- nvinfo : EIATTR_REGCOUNT
	.align		4
        /*0000*/ 	.byte	0x04, 0x2f
        /*0002*/ 	.short	(.L_15 - .L_14)
	.align		4
.L_14:
        /*0004*/ 	.word	index@(_ZN7cutlass13device_kernelINS_4gemm6kernel13GemmUniversalIN4cute5tupleIJiiiiEEENS1_10collective13CollectiveMmaINS1_34MainloopSm90TmaGmmaWarpSpecializedILi3ENS5_IJNS4_1CILi1EEESB_SB_EEENS1_35KernelTmaWarpSpecializedCooperativeEEENS5_IJNSA_ILi128EEESF_NSA_ILi64EEEEEENS_10bfloat16_tENS5_IJlSB_lEEESI_SJ_NS4_8TiledMMAINS4_8MMA_AtomIJNS4_4SM904GMMA28MMA_64x128x16_F32BF16BF16_SSILNSN_5MajorE0ELSP_0ELNSN_7ScaleInE1ELSQ_1EEEEEENS4_6LayoutINS5_IJNSA_ILi2EEESB_SB_EEENS5_IJSB_NSA_ILi0EEESW_EEEEENS5_IJNS4_10UnderscoreESZ_SZ_EEEEENS4_13SM90_TMA_LOADENS4_14ComposedLayoutINS4_7SwizzleILi3ELi4ELi3EEENS4_18smem_ptr_flag_bitsILi16EEENST_INS5_IJNSA_ILi8EEESG_EEENS5_IJSG_SB_EEEEEEEvNS4_8identityES12_S1C_vS1D_EENS_8epilogue10collective6detail29Sm90TmaWarpSpecializedAdapterINS1G_15DefaultEpilogueISI_SJ_SJ_NS1F_6thread17LinearCombinationISI_Li1EffLNS1K_9ScaleType4KindE0ELNS_15FloatRoundStyleE2ESI_EENS1_15EpilogueDefaultEEEEEvvEEEEvNT_6ParamsE)
        /*0008*/ 	.word	0x000000a8


	//----- nvinfo : EIATTR_FRAME_SIZE
	.align		4
.L_15:
        /*000c*/ 	.byte	0x04, 0x11
        /*000e*/ 	.short	(.L_17 - .L_16)
	.align		4
.L_16:
        /*0010*/ 	.word	index@(_ZN7cutlass13device_kernelINS_4gemm6kernel13GemmUniversalIN4cute5tupleIJiiiiEEENS1_10collective13CollectiveMmaINS1_34MainloopSm90TmaGmmaWarpSpecializedILi3ENS5_IJNS4_1CILi1EEESB_SB_EEENS1_35KernelTmaWarpSpecializedCooperativeEEENS5_IJNSA_ILi128EEESF_NSA_ILi64EEEEEENS_10bfloat16_tENS5_IJlSB_lEEESI_SJ_NS4_8TiledMMAINS4_8MMA_AtomIJNS4_4SM904GMMA28MMA_64x128x16_F32BF16BF16_SSILNSN_5MajorE0ELSP_0ELNSN_7ScaleInE1ELSQ_1EEEEEENS4_6LayoutINS5_IJNSA_ILi2EEESB_SB_EEENS5_IJSB_NSA_ILi0EEESW_EEEEENS5_IJNS4_10UnderscoreESZ_SZ_EEEEENS4_13SM90_TMA_LOADENS4_14ComposedLayoutINS4_7SwizzleILi3ELi4ELi3EEENS4_18smem_ptr_flag_bitsILi16EEENST_INS5_IJNSA_ILi8EEESG_EEENS5_IJSG_SB_EEEEEEEvNS4_8identityES12_S1C_vS1D_EENS_8epilogue10collective6detail29Sm90TmaWarpSpecializedAdapterINS1G_15DefaultEpilogueISI_SJ_SJ_NS1F_6thread17LinearCombinationISI_Li1EffLNS1K_9ScaleType4KindE0ELNS_15FloatRoundStyleE2ESI_EENS1_15EpilogueDefaultEEEEEvvEEEEvNT_6ParamsE)
        /*0014*/ 	.word	0x00000000


	//----- nvinfo : EIATTR_MIN_STACK_SIZE
	.align		4
.L_17:
        /*0018*/ 	.byte	0x04, 0x12
        /*001a*/ 	.short	(.L_19 - .L_18)
	.align		4
.L_18:
        /*001c*/ 	.word	index@(_ZN7cutlass13device_kernelINS_4gemm6kernel13GemmUniversalIN4cute5tupleIJiiiiEEENS1_10collective13CollectiveMmaINS1_34MainloopSm90TmaGmmaWarpSpecializedILi3ENS5_IJNS4_1CILi1EEESB_SB_EEENS1_35KernelTmaWarpSpecializedCooperativeEEENS5_IJNSA_ILi128EEESF_NSA_ILi64EEEEEENS_10bfloat16_tENS5_IJlSB_lEEESI_SJ_NS4_8TiledMMAINS4_8MMA_AtomIJNS4_4SM904GMMA28MMA_64x128x16_F32BF16BF16_SSILNSN_5MajorE0ELSP_0ELNSN_7ScaleInE1ELSQ_1EEEEEENS4_6LayoutINS5_IJNSA_ILi2EEESB_SB_EEENS5_IJSB_NSA_ILi0EEESW_EEEEENS5_IJNS4_10UnderscoreESZ_SZ_EEEEENS4_13SM90_TMA_LOADENS4_14ComposedLayoutINS4_7SwizzleILi3ELi4ELi3EEENS4_18smem_ptr_flag_bitsILi16EEENST_INS5_IJNSA_ILi8EEESG_EEENS5_IJSG_SB_EEEEEEEvNS4_8identityES12_S1C_vS1D_EENS_8epilogue10collective6detail29Sm90TmaWarpSpecializedAdapterINS1G_15DefaultEpilogueISI_SJ_SJ_NS1F_6thread17LinearCombinationISI_Li1EffLNS1K_9ScaleType4KindE0ELNS_15FloatRoundStyleE2ESI_EENS1_15EpilogueDefaultEEEEEvvEEEEvNT_6ParamsE)
        /*0020*/ 	.word	0x00000000
.L_19:


//--------------------- .nv.compat                --------------------------
	.section	.nv.compat,"",@"SHT_CUDA_COMPAT_INFO"
	.align	4
        /*0000*/ 	.byte	0x02, 0x09, 0x01, 0x00, 0x02, 0x02, 0x04, 0x00, 0x02, 0x05, 0x05, 0x00, 0x03, 0x07, 0x01, 0x01
        /*0010*/ 	.byte	0x02, 0x03, 0x01, 0x00, 0x02, 0x06, 0x01, 0x00, 0x04, 0x0b, 0x08, 0x00, 0x00, 0x00, 0x00, 0x00
        /*0020*/ 	.byte	0x00, 0x00, 0x00, 0x00


//--------------------- .nv.info._ZN7cutlass13device_kernelINS_4gemm6kernel13GemmUniversalIN4cute5tupleIJiiiiEEENS1_10collective13CollectiveMmaINS1_34MainloopSm90TmaGmmaWarpSpecializedILi3ENS5_IJNS4_1CILi1EEESB_SB_EEENS1_35KernelTmaWarpSpecializedCooperativeEEENS5_IJNSA_ILi128EEESF_NSA_ILi64EEEEEENS_10bfloat16_tENS5_IJlSB_lEEESI_SJ_NS4_8TiledMMAINS4_8MMA_AtomIJNS4_4SM904GMMA28MMA_64x128x16_F32BF16BF16_SSILNSN_5MajorE0ELSP_0ELNSN_7ScaleInE1ELSQ_1EEEEEENS4_6LayoutINS5_IJNSA_ILi2EEESB_SB_EEENS5_IJSB_NSA_ILi0EEESW_EEEEENS5_IJNS4_10UnderscoreESZ_SZ_EEEEENS4_13SM90_TMA_LOADENS4_14ComposedLayoutINS4_7SwizzleILi3ELi4ELi3EEENS4_18smem_ptr_flag_bitsILi16EEENST_INS5_IJNSA_ILi8EEESG_EEENS5_IJSG_SB_EEEEEEEvNS4_8identityES12_S1C_vS1D_EENS_8epilogue10collective6detail29Sm90TmaWarpSpecializedAdapterINS1G_15DefaultEpilogueISI_SJ_SJ_NS1F_6thread17LinearCombinationISI_Li1EffLNS1K_9ScaleType4KindE0ELNS_15FloatRoundStyleE2ESI_EENS1_15EpilogueDefaultEEEEEvvEEEEvNT_6ParamsE --------------------------
	.section	.nv.info._ZN7cutlass13device_kernelINS_4gemm6kernel13GemmUniversalIN4cute5tupleIJiiiiEEENS1_10collective13CollectiveMmaINS1_34MainloopSm90TmaGmmaWarpSpecializedILi3ENS5_IJNS4_1CILi1EEESB_SB_EEENS1_35KernelTmaWarpSpecializedCooperativeEEENS5_IJNSA_ILi128EEESF_NSA_ILi64EEEEEENS_10bfloat16_tENS5_IJlSB_lEEESI_SJ_NS4_8TiledMMAINS4_8MMA_AtomIJNS4_4SM904GMMA28MMA_64x128x16_F32BF16BF16_SSILNSN_5MajorE0ELSP_0ELNSN_7ScaleInE1ELSQ_1EEEEEENS4_6LayoutINS5_IJNSA_ILi2EEESB_SB_EEENS5_IJSB_NSA_ILi0EEESW_EEEEENS5_IJNS4_10UnderscoreESZ_SZ_EEEEENS4_13SM90_TMA_LOADENS4_14ComposedLayoutINS4_7SwizzleILi3ELi4ELi3EEENS4_18smem_ptr_flag_bitsILi16EEENST_INS5_IJNSA_ILi8EEESG_EEENS5_IJSG_SB_EEEEEEEvNS4_8identityES12_S1C_vS1D_EENS_8epilogue10collective6detail29Sm90TmaWarpSpecializedAdapterINS1G_15DefaultEpilogueISI_SJ_SJ_NS1F_6thread17LinearCombinationISI_Li1EffLNS1K_9ScaleType4KindE0ELNS_15FloatRoundStyleE2ESI_EENS1_15EpilogueDefaultEEEEEvvEEEEvNT_6ParamsE,"",@"SHT_CUDA_INFO"
	.sectionflags	@""
	.align	4


	//----- nvinfo : EIATTR_CUDA_API_VERSION
	.align		4
        /*0000*/ 	.byte	0x04, 0x37
        /*0002*/ 	.short	(.L_21 - .L_20)
.L_20:
        /*0004*/ 	.word	0x00000082


	//----- nvinfo : EIATTR_KPARAM_INFO
	.align		4
.L_21:
        /*0008*/ 	.byte	0x04, 0x17
        /*000a*/ 	.short	(.L_23 - .L_22)
.L_22:
        /*000c*/ 	.word	0x00000000
        /*0010*/ 	.short	0x0000
        /*0012*/ 	.short	0x0070
        /*0014*/ 	.byte	0x00, 0xf0, 0x01, 0x10


	//----- nvinfo : EIATTR_SPARSE_MMA_MASK
	.align		4
.L_23:
        /*0018*/ 	.byte	0x03, 0x50
        /*001a*/ 	.short	0x0000


	//----- nvinfo : EIATTR_MAXREG_COUNT
	.align		4
        /*001c*/ 	.byte	0x03, 0x1b
        /*001e*/ 	.short	0x00a8


	//----- nvinfo : EIATTR_NUM_BARRIERS
	.align		4
        /*0020*/ 	.byte	0x02, 0x4c
        /*0022*/ 	.byte	0x01
	.zero		1


	//----- nvinfo : EIATTR_EXTERNS
	.align		4
        /*0024*/ 	.byte	0x04, 0x0f
        /*0026*/ 	.short	(.L_25 - .L_24)


	//   ....[0]....
	.align		4
.L_24:
        /*0028*/ 	.word	index@(__assertfail)


	//----- nvinfo : EIATTR_MERCURY_ISA_VERSION
	.align		4
.L_25:
        /*002c*/ 	.byte	0x03, 0x5f
        /*002e*/ 	.short	0x0101


	//----- nvinfo : EIATTR_INT_WARP_WIDE_INSTR_OFFSETS
	.align		4
        /*0030*/ 	.byte	0x04, 0x31
        /*0032*/ 	.short	(.L_27 - .L_26)


	//   ....[0]....
.L_26:
        /*0034*/ 	.word	0x000003d0


	//   ....[1]....
        /*0038*/ 	.word	0x000003e0


	//   ....[2]....
        /*003c*/ 	.word	0x000004a0


	//----- nvinfo : EIATTR_COOP_GROUP_MASK_REGIDS
	.align		4
.L_27:
        /*0040*/ 	.byte	0x04, 0x29
        /*0042*/ 	.short	(.L_29 - .L_28)


	//   ....[0]....
.L_28:
        /*0044*/ 	.word	0xffffffff


	//   ....[1]....
        /*0048*/ 	.word	0xffffffff


	//   ....[2]....
        /*004c*/ 	.word	0xffffffff


	//   ....[3]....
        /*0050*/ 	.word	0xffffffff


	//   ....[4]....
        /*0054*/ 	.word	0xffffffff


	//----- nvinfo : EIATTR_COOP_GROUP_INSTR_OFFSETS
	.align		4
.L_29:
        /*0058*/ 	.byte	0x04, 0x28
        /*005a*/ 	.short	(.L_31 - .L_30)


	//   ....[0]....
.L_30:
        /*005c*/ 	.word	0x00000060


	//   ....[1]....
        /*0060*/ 	.word	0x00000070


	//   ....[2]....
        /*0064*/ 	.word	0x00000130


	//   ....[3]....
        /*0068*/ 	.word	0x000002a0


	//   ....[4]....
        /*006c*/ 	.word	0x000011a0


	//----- nvinfo : EIATTR_REG_RECONFIG
	.align		4
.L_31:
        /*0070*/ 	.byte	0x01, 0x54
	.zero		2


	//----- nvinfo : EIATTR_SYSCALL_OFFSETS
	.align		4
        /*0074*/ 	.byte	0x04, 0x46
        /*0076*/ 	.short	(.L_33 - .L_32)


	//   ....[0]....
.L_32:
        /*0078*/ 	.word	0x00001390


	//----- nvinfo : EIATTR_MBARRIER_INSTR_OFFSETS
	.align		4
.L_33:
        /*007c*/ 	.byte	0x04, 0x39
        /*007e*/ 	.short	(.L_35 - .L_34)


	//   ....[0]....
.L_34:
        /*0080*/ 	.word	0x00000230
        /*0084*/ 	.word	0x000000ff
        /*0088*/ 	.word	0x00000000
        /*008c*/ 	.short	0x0100
        /*008e*/ 	.byte	0x08
	.zero		1


	//   ....[1]....
        /*0090*/ 	.word	0x00000240
        /*0094*/ 	.word	0x000000ff
        /*0098*/ 	.word	0x00000018
        /*009c*/ 	.short	0x0100
        /*009e*/ 	.byte	0x08
	.zero		1


	//   ....[2]....
        /*00a0*/ 	.word	0x00000250
        /*00a4*/ 	.word	0x000000ff
        /*00a8*/ 	.word	0x00000008
        /*00ac*/ 	.short	0x0100
        /*00ae*/ 	.byte	0x08
	.zero		1


	//   ....[3]....
        /*00b0*/ 	.word	0x00000260
        /*00b4*/ 	.word	0x000000ff
        /*00b8*/ 	.word	0x00000020
        /*00bc*/ 	.short	0x0100
        /*00be*/ 	.byte	0x08
	.zero		1


	//   ....[4]....
        /*00c0*/ 	.word	0x00000270
        /*00c4*/ 	.word	0x000000ff
        /*00c8*/ 	.word	0x00000010
        /*00cc*/ 	.short	0x0100
        /*00ce*/ 	.byte	0x08
	.zero		1


	//   ....[5]....
        /*00d0*/ 	.word	0x00000280
        /*00d4*/ 	.word	0x000000ff
        /*00d8*/ 	.word	0x00000028
        /*00dc*/ 	.short	0x0100
        /*00de*/ 	.byte	0x08
	.zero		1


	//   ....[6]....
        /*00e0*/ 	.word	0x00000520
        /*00e4*/ 	.word	0x000000ff
        /*00e8*/ 	.word	0x00000040
        /*00ec*/ 	.short	0x0100
        /*00ee*/ 	.byte	0x08
	.zero		1


	//   ....[7]....
        /*00f0*/ 	.word	0x000005a0
        /*00f4*/ 	.word	0x000000ff
        /*00f8*/ 	.word	0x00000048
        /*00fc*/ 	.short	0x0100
        /*00fe*/ 	.byte	0x08
	.zero		1


	//   ....[8]....
        /*0100*/ 	.word	0x00001410
        /*0104*/ 	.word	0x00000003
        /*0108*/ 	.word	0x00000000
        /*010c*/ 	.short	0x010a
        /*010e*/ 	.byte	0x3f
	.zero		1


	//   ....[9]....
        /*0110*/ 	.word	0x00001470
        /*0114*/ 	.word	0x00000003
        /*0118*/ 	.word	0x00000000
        /*011c*/ 	.short	0x010a
        /*011e*/ 	.byte	0x3f
	.zero		1


	//   ....[10]....
        /*0120*/ 	.word	0x000017c0
        /*0124*/ 	.word	0x000000ff
        /*0128*/ 	.word	0x00000000
        /*012c*/ 	.short	0x010a
        /*012e*/ 	.byte	0x07
	.zero		1


	//   ....[11]....
        /*0130*/ 	.word	0x00001800
        /*0134*/ 	.word	0x000000ff
        /*0138*/ 	.word	0x00000000
        /*013c*/ 	.short	0x010a
        /*013e*/ 	.byte	0x07
	.zero		1


	//   ....[12]....
        /*0140*/ 	.word	0x00001a60
        /*0144*/ 	.word	0x000000ff
        /*0148*/ 	.word	0x00000000
        /*014c*/ 	.short	0x0101
        /*014e*/ 	.byte	0x07
	.zero		1


	//   ....[13]....
        /*0150*/ 	.word	0x00001c40
        /*0154*/ 	.word	0x000000ff
        /*0158*/ 	.word	0x00000000
        /*015c*/ 	.short	0x0101
        /*015e*/ 	.byte	0x06
	.zero		1


	//   ....[14]....
        /*0160*/ 	.word	0x00006e00
        /*0164*/ 	.word	0x0000000e
        /*0168*/ 	.word	0x00000018
        /*016c*/ 	.short	0x010a
        /*016e*/ 	.byte	0x3f
	.zero		1


	//   ....[15]....
        /*0170*/ 	.word	0x00007170
        /*0174*/ 	.word	0x00000006
        /*0178*/ 	.word	0x00000048
        /*017c*/ 	.short	0x0101
        /*017e*/ 	.byte	0x3f
	.zero		1


	//   ....[16]....
        /*0180*/ 	.word	0x00007890
        /*0184*/ 	.word	0x00000007
        /*0188*/ 	.word	0x00000000
        /*018c*/ 	.short	0x010a
        /*018e*/ 	.byte	0x3f
	.zero		1


	//   ....[17]....
        /*0190*/ 	.word	0x00007910
        /*0194*/ 	.word	0x00000009
        /*0198*/ 	.word	0x00000000
        /*019c*/ 	.short	0x010a
        /*019e*/ 	.byte	0x3f
	.zero		1


	//   ....[18]....
        /*01a0*/ 	.word	0x000079a0
        /*01a4*/ 	.word	0x00000003
        /*01a8*/ 	.word	0x00000000
        /*01ac*/ 	.short	0x010a
        /*01ae*/ 	.byte	0x3f
	.zero		1


	//   ....[19]....
        /*01b0*/ 	.word	0x00007a00
        /*01b4*/ 	.word	0x00000003
        /*01b8*/ 	.word	0x00000000
        /*01bc*/ 	.short	0x010a
        /*01be*/ 	.byte	0x3f
	.zero		1


	//   ....[20]....
        /*01c0*/ 	.word	0x00007a60
        /*01c4*/ 	.word	0x00000004
        /*01c8*/ 	.word	0x00000000
        /*01cc*/ 	.short	0x010a
        /*01ce*/ 	.byte	0x3f
	.zero		1


	//   ....[21]....
        /*01d0*/ 	.word	0x00007b30
        /*01d4*/ 	.word	0x0000000e
        /*01d8*/ 	.word	0x00000018
        /*01dc*/ 	.short	0x010a
        /*01de*/ 	.byte	0x3f
	.zero		1


	//   ....[22]....
        /*01e0*/ 	.word	0x00007c00
        /*01e4*/ 	.word	0x00000007
        /*01e8*/ 	.word	0x00000000
        /*01ec*/ 	.short	0x010a
        /*01ee*/ 	.byte	0x3f
	.zero		1


	//   ....[23]....
        /*01f0*/ 	.word	0x00007c50
        /*01f4*/ 	.word	0x00000009
        /*01f8*/ 	.word	0x00000000
        /*01fc*/ 	.short	0x010a
        /*01fe*/ 	.byte	0x3f
	.zero		1


	//----- nvinfo : EIATTR_NUM_MBARRIERS
	.align		4
.L_35:
        /*0200*/ 	.byte	0x03, 0x38
        /*0202*/ 	.short	0x0008


	//----- nvinfo : EIATTR_EXIT_INSTR_OFFSETS
	.align		4
        /*0204*/ 	.byte	0x04, 0x1c
        /*0206*/ 	.short	(.L_37 - .L_36)


	//   ....[0]....
.L_36:
        /*0208*/ 	.word	0x00000640


	//   ....[1]....
        /*020c*/ 	.word	0x00000f00


	//   ....[2]....
        /*0210*/ 	.word	0x000064e0


	//   ....[3]....
        /*0214*/ 	.word	0x00006b10


	//   ....[4]....
        /*0218*/ 	.word	0x000079f0


	//----- nvinfo : EIATTR_MAX_THREADS
	.align		4
.L_37:
        /*021c*/ 	.byte	0x04, 0x05
        /*021e*/ 	.short	(.L_39 - .L_38)
.L_38:
        /*0220*/ 	.word	0x00000180
        /*0224*/ 	.word	0x00000001
        /*0228*/ 	.word	0x00000001


	//----- nvinfo : EIATTR_CRS_STACK_SIZE
	.align		4
.L_39:
        /*022c*/ 	.byte	0x04, 0x1e
        /*022e*/ 	.short	(.L_41 - .L_40)
.L_40:
        /*0230*/ 	.word	0x00000000


	//----- nvinfo : EIATTR_CBANK_PARAM_SIZE
	.align		4
.L_41:
        /*0234*/ 	.byte	0x03, 0x19
        /*0236*/ 	.short	0x0470


	//----- nvinfo : EIATTR_PARAM_CBANK
	.align		4
        /*0238*/ 	.byte	0x04, 0x0a
        /*023a*/ 	.short	(.L_43 - .L_42)
	.align		4
.L_42:
        /*023c*/ 	.word	index@(.nv.constant0._ZN7cutlass13device_kernelINS_4gemm6kernel13GemmUniversalIN4cute5tupleIJiiiiEEENS1_10collective13CollectiveMmaINS1_34MainloopSm90TmaGmmaWarpSpecializedILi3ENS5_IJNS4_1CILi1EEESB_SB_EEENS1_35KernelTmaWarpSpecializedCooperativeEEENS5_IJNSA_ILi128EEESF_NSA_ILi64EEEEEENS_10bfloat16_tENS5_IJlSB_lEEESI_SJ_NS4_8TiledMMAINS4_8MMA_AtomIJNS4_4SM904GMMA28MMA_64x128x16_F32BF16BF16_SSILNSN_5MajorE0ELSP_0ELNSN_7ScaleInE1ELSQ_1EEEEEENS4_6LayoutINS5_IJNSA_ILi2EEESB_SB_EEENS5_IJSB_NSA_ILi0EEESW_EEEEENS5_IJNS4_10UnderscoreESZ_SZ_EEEEENS4_13SM90_TMA_LOADENS4_14ComposedLayoutINS4_7SwizzleILi3ELi4ELi3EEENS4_18smem_ptr_flag_bitsILi16EEENST_INS5_IJNSA_ILi8EEESG_EEENS5_IJSG_SB_EEEEEEEvNS4_8identityES12_S1C_vS1D_EENS_8epilogue10collective6detail29Sm90TmaWarpSpecializedAdapterINS1G_15DefaultEpilogueISI_SJ_SJ_NS1F_6thread17LinearCombinationISI_Li1EffLNS1K_9ScaleType4KindE0ELNS_15FloatRoundStyleE2ESI_EENS1_15EpilogueDefaultEEEEEvvEEEEvNT_6ParamsE)
        /*0240*/ 	.short	0x0210
        /*0242*/ 	.short	0x0470


	//----- nvinfo : EIATTR_SW_WAR
	.align		4
.L_43:
        /*0244*/ 	.byte	0x04, 0x36
        /*0246*/ 	.short	(.L_45 - .L_44)
.L_44:
        /*0248*/ 	.word	0x00000008
.L_45:


//--------------------- .nv.callgraph             --------------------------
	.section	.nv.callgraph,"",@"SHT_CUDA_CALLGRAPH"
	.align	4
	.sectionentsize	8
	.align		4
        /*0000*/ 	.word	0x00000000
	.align		4
        /*0004*/ 	.word	0xffffffff
	.align		4
        /*0008*/ 	.word	index@(_ZN7cutlass13device_kernelINS_4gemm6kernel13GemmUniversalIN4cute5tupleIJiiiiEEENS1_10collective13CollectiveMmaINS1_34MainloopSm90TmaGmmaWarpSpecializedILi3ENS5_IJNS4_1CILi1EEESB_SB_EEENS1_35KernelTmaWarpSpecializedCooperativeEEENS5_IJNSA_ILi128EEESF_NSA_ILi64EEEEEENS_10bfloat16_tENS5_IJlSB_lEEESI_SJ_NS4_8TiledMMAINS4_8MMA_AtomIJNS4_4SM904GMMA28MMA_64x128x16_F32BF16BF16_SSILNSN_5MajorE0ELSP_0ELNSN_7ScaleInE1ELSQ_1EEEEEENS4_6LayoutINS5_IJNSA_ILi2EEESB_SB_EEENS5_IJSB_NSA_ILi0EEESW_EEEEENS5_IJNS4_10UnderscoreESZ_SZ_EEEEENS4_13SM90_TMA_LOADENS4_14ComposedLayoutINS4_7SwizzleILi3ELi4ELi3EEENS4_18smem_ptr_flag_bitsILi16EEENST_INS5_IJNSA_ILi8EEESG_EEENS5_IJSG_SB_EEEEEEEvNS4_8identityES12_S1C_vS1D_EENS_8epilogue10collective6detail29Sm90TmaWarpSpecializedAdapterINS1G_15DefaultEpilogueISI_SJ_SJ_NS1F_6thread17LinearCombinationISI_Li1EffLNS1K_9ScaleType4KindE0ELNS_15FloatRoundStyleE2ESI_EENS1_15EpilogueDefaultEEEEEvvEEEEvNT_6ParamsE)
	.align		4
        /*000c*/ 	.word	index@(__assertfail)
	.align		4
        /*0010*/ 	.word	0x00000000
	.align		4
        /*0014*/ 	.word	0xfffffffe
	.align		4
        /*0018*/ 	.word	0x00000000
	.align		4
        /*001c*/ 	.word	0xfffffffd
	.align		4
        /*0020*/ 	.word	0x00000000
	.align		4
        /*0024*/ 	.word	0xfffffffc


//--------------------- .nv.constant4             --------------------------
	.section	.nv.constant4,"a",@progbits
	.align	8
	.align		8
.nv.constant4:
        /*0000*/ 	.dword	__assertfail
	.align		8
        /*0008*/ 	.dword	__unnamed_1
	.align		8
        /*0010*/ 	.dword	_ZN40_INTERNAL_106dd279_4_k_cu_7cc9263d_222544cuda3std3__45__cpo5beginE
	.align		8
        /*0018*/ 	.dword	_ZN40_INTERNAL_106dd279_4_k_cu_7cc9263d_222544cuda3std3__45__cpo3endE
	.align		8
        /*0020*/ 	.dword	_ZN40_INTERNAL_106dd279_4_k_cu_7cc9263d_222544cuda3std3__45__cpo6cbeginE
	.align		8
        /*0028*/ 	.dword	_ZN40_INTERNAL_106dd279_4_k_cu_7cc9263d_222544cuda3std3__45__cpo4cendE
	.align		8
        /*0030*/ 	.dword	_ZN40_INTERNAL_106dd279_4_k_cu_7cc9263d_222544cuda3std3__442_GLOBAL__N__106dd279_4_k_cu_7cc9263d_222546ignoreE
	.align		8
        /*0038*/ 	.dword	_ZN40_INTERNAL_106dd279_4_k_cu_7cc9263d_222544cuda3std3__419piecewise_constructE
	.align		8
        /*0040*/ 	.dword	_ZN40_INTERNAL_106dd279_4_k_cu_7cc9263d_222544cuda3std3__48in_placeE
	.align		8
        /*0048*/ 	.dword	_ZN40_INTERNAL_106dd279_4_k_cu_7cc9263d_222544cuda3std6ranges3__45__cpo4swapE
	.align		8
        /*0050*/ 	.dword	_ZN40_INTERNAL_106dd279_4_k_cu_7cc9263d_222544cuda3std6ranges3__45__cpo9iter_moveE
	.align		8
        /*0058*/ 	.dword	_ZN40_INTERNAL_106dd279_4_k_cu_7cc9263d_222544cute7productE
	.align		8
        /*0060*/ 	.dword	_ZN40_INTERNAL_106dd279_4_k_cu_7cc9263d_222544cute1_E
	.align		8
        /*0068*/ 	.dword	$str$22
	.align		8
        /*0070*/ 	.dword	$str$23


//--------------------- .text._ZN7cutlass13device_kernelINS_4gemm6kernel13GemmUniversalIN4cute5tupleIJiiiiEEENS1_10collective13CollectiveMmaINS1_34MainloopSm90TmaGmmaWarpSpecializedILi3ENS5_IJNS4_1CILi1EEESB_SB_EEENS1_35KernelTmaWarpSpecializedCooperativeEEENS5_IJNSA_ILi128EEESF_NSA_ILi64EEEEEENS_10bfloat16_tENS5_IJlSB_lEEESI_SJ_NS4_8TiledMMAINS4_8MMA_AtomIJNS4_4SM904GMMA28MMA_64x128x16_F32BF16BF16_SSILNSN_5MajorE0ELSP_0ELNSN_7ScaleInE1ELSQ_1EEEEEENS4_6LayoutINS5_IJNSA_ILi2EEESB_SB_EEENS5_IJSB_NSA_ILi0EEESW_EEEEENS5_IJNS4_10UnderscoreESZ_SZ_EEEEENS4_13SM90_TMA_LOADENS4_14ComposedLayoutINS4_7SwizzleILi3ELi4ELi3EEENS4_18smem_ptr_flag_bitsILi16EEENST_INS5_IJNSA_ILi8EEESG_EEENS5_IJSG_SB_EEEEEEEvNS4_8identityES12_S1C_vS1D_EENS_8epilogue10collective6detail29Sm90TmaWarpSpecializedAdapterINS1G_15DefaultEpilogueISI_SJ_SJ_NS1F_6thread17LinearCombinationISI_Li1EffLNS1K_9ScaleType4KindE0ELNS_15FloatRoundStyleE2ESI_EENS1_15EpilogueDefaultEEEEEvvEEEEvNT_6ParamsE --------------------------
	.section	.text._ZN7cutlass13device_kernelINS_4gemm6kernel13GemmUniversalIN4cute5tupleIJiiiiEEENS1_10collective13CollectiveMmaINS1_34MainloopSm90TmaGmmaWarpSpecializedILi3ENS5_IJNS4_1CILi1EEESB_SB_EEENS1_35KernelTmaWarpSpecializedCooperativeEEENS5_IJNSA_ILi128EEESF_NSA_ILi64EEEEEENS_10bfloat16_tENS5_IJlSB_lEEESI_SJ_NS4_8TiledMMAINS4_8MMA_AtomIJNS4_4SM904GMMA28MMA_64x128x16_F32BF16BF16_SSILNSN_5MajorE0ELSP_0ELNSN_7ScaleInE1ELSQ_1EEEEEENS4_6LayoutINS5_IJNSA_ILi2EEESB_SB_EEENS5_IJSB_NSA_ILi0EEESW_EEEEENS5_IJNS4_10UnderscoreESZ_SZ_EEEEENS4_13SM90_TMA_LOADENS4_14ComposedLayoutINS4_7SwizzleILi3ELi4ELi3EEENS4_18smem_ptr_flag_bitsILi16EEENST_INS5_IJNSA_ILi8EEESG_EEENS5_IJSG_SB_EEEEEEEvNS4_8identityES12_S1C_vS1D_EENS_8epilogue10collective6detail29Sm90TmaWarpSpecializedAdapterINS1G_15DefaultEpilogueISI_SJ_SJ_NS1F_6thread17LinearCombinationISI_Li1EffLNS1K_9ScaleType4KindE0ELNS_15FloatRoundStyleE2ESI_EENS1_15EpilogueDefaultEEEEEvvEEEEvNT_6ParamsE,"ax",@progbits
	.align	128
.text._ZN7cutlass13device_kernelINS_4gemm6kernel13GemmUniversalIN4cute5tupleIJiiiiEEENS1_10collective13CollectiveMmaINS1_34MainloopSm90TmaGmmaWarpSpecializedILi3ENS5_IJNS4_1CILi1EEESB_SB_EEENS1_35KernelTmaWarpSpecializedCooperativeEEENS5_IJNSA_ILi128EEESF_NSA_ILi64EEEEEENS_10bfloat16_tENS5_IJlSB_lEEESI_SJ_NS4_8TiledMMAINS4_8MMA_AtomIJNS4_4SM904GMMA28MMA_64x128x16_F32BF16BF16_SSILNSN_5MajorE0ELSP_0ELNSN_7ScaleInE1ELSQ_1EEEEEENS4_6LayoutINS5_IJNSA_ILi2EEESB_SB_EEENS5_IJSB_NSA_ILi0EEESW_EEEEENS5_IJNS4_10UnderscoreESZ_SZ_EEEEENS4_13SM90_TMA_LOADENS4_14ComposedLayoutINS4_7SwizzleILi3ELi4ELi3EEENS4_18smem_ptr_flag_bitsILi16EEENST_INS5_IJNSA_ILi8EEESG_EEENS5_IJSG_SB_EEEEEEEvNS4_8identityES12_S1C_vS1D_EENS_8epilogue10collective6detail29Sm90TmaWarpSpecializedAdapterINS1G_15DefaultEpilogueISI_SJ_SJ_NS1F_6thread17LinearCombinationISI_Li1EffLNS1K_9ScaleType4KindE0ELNS_15FloatRoundStyleE2ESI_EENS1_15EpilogueDefaultEEEEEvvEEEEvNT_6ParamsE:
        .type           _ZN7cutlass13device_kernelINS_4gemm6kernel13GemmUniversalIN4cute5tupleIJiiiiEEENS1_10collective13CollectiveMmaINS1_34MainloopSm90TmaGmmaWarpSpecializedILi3ENS5_IJNS4_1CILi1EEESB_SB_EEENS1_35KernelTmaWarpSpecializedCooperativeEEENS5_IJNSA_ILi128EEESF_NSA_ILi64EEEEEENS_10bfloat16_tENS5_IJlSB_lEEESI_SJ_NS4_8TiledMMAINS4_8MMA_AtomIJNS4_4SM904GMMA28MMA_64x128x16_F32BF16BF16_SSILNSN_5MajorE0ELSP_0ELNSN_7ScaleInE1ELSQ_1EEEEEENS4_6LayoutINS5_IJNSA_ILi2EEESB_SB_EEENS5_IJSB_NSA_ILi0EEESW_EEEEENS5_IJNS4_10UnderscoreESZ_SZ_EEEEENS4_13SM90_TMA_LOADENS4_14ComposedLayoutINS4_7SwizzleILi3ELi4ELi3EEENS4_18smem_ptr_flag_bitsILi16EEENST_INS5_IJNSA_ILi8EEESG_EEENS5_IJSG_SB_EEEEEEEvNS4_8identityES12_S1C_vS1D_EENS_8epilogue10collective6detail29Sm90TmaWarpSpecializedAdapterINS1G_15DefaultEpilogueISI_SJ_SJ_NS1F_6thread17LinearCombinationISI_Li1EffLNS1K_9ScaleType4KindE0ELNS_15FloatRoundStyleE2ESI_EENS1_15EpilogueDefaultEEEEEvvEEEEvNT_6ParamsE,@function
        .size           _ZN7cutlass13device_kernelINS_4gemm6kernel13GemmUniversalIN4cute5tupleIJiiiiEEENS1_10collective13CollectiveMmaINS1_34MainloopSm90TmaGmmaWarpSpecializedILi3ENS5_IJNS4_1CILi1EEESB_SB_EEENS1_35KernelTmaWarpSpecializedCooperativeEEENS5_IJNSA_ILi128EEESF_NSA_ILi64EEEEEENS_10bfloat16_tENS5_IJlSB_lEEESI_SJ_NS4_8TiledMMAINS4_8MMA_AtomIJNS4_4SM904GMMA28MMA_64x128x16_F32BF16BF16_SSILNSN_5MajorE0ELSP_0ELNSN_7ScaleInE1ELSQ_1EEEEEENS4_6LayoutINS5_IJNSA_ILi2EEESB_SB_EEENS5_IJSB_NSA_ILi0EEESW_EEEEENS5_IJNS4_10UnderscoreESZ_SZ_EEEEENS4_13SM90_TMA_LOADENS4_14ComposedLayoutINS4_7SwizzleILi3ELi4ELi3EEENS4_18smem_ptr_flag_bitsILi16EEENST_INS5_IJNSA_ILi8EEESG_EEENS5_IJSG_SB_EEEEEEEvNS4_8identityES12_S1C_vS1D_EENS_8epilogue10collective6detail29Sm90TmaWarpSpecializedAdapterINS1G_15DefaultEpilogueISI_SJ_SJ_NS1F_6thread17LinearCombinationISI_Li1EffLNS1K_9ScaleType4KindE0ELNS_15FloatRoundStyleE2ESI_EENS1_15EpilogueDefaultEEEEEvvEEEEvNT_6ParamsE,(.L_x_192 - _ZN7cutlass13device_kernelINS_4gemm6kernel13GemmUniversalIN4cute5tupleIJiiiiEEENS1_10collective13CollectiveMmaINS1_34MainloopSm90TmaGmmaWarpSpecializedILi3ENS5_IJNS4_1CILi1EEESB_SB_EEENS1_35KernelTmaWarpSpecializedCooperativeEEENS5_IJNSA_ILi128EEESF_NSA_ILi64EEEEEENS_10bfloat16_tENS5_IJlSB_lEEESI_SJ_NS4_8TiledMMAINS4_8MMA_AtomIJNS4_4SM904GMMA28MMA_64x128x16_F32BF16BF16_SSILNSN_5MajorE0ELSP_0ELNSN_7ScaleInE1ELSQ_1EEEEEENS4_6LayoutINS5_IJNSA_ILi2EEESB_SB_EEENS5_IJSB_NSA_ILi0EEESW_EEEEENS5_IJNS4_10UnderscoreESZ_SZ_EEEEENS4_13SM90_TMA_LOADENS4_14ComposedLayoutINS4_7SwizzleILi3ELi4ELi3EEENS4_18smem_ptr_flag_bitsILi16EEENST_INS5_IJNSA_ILi8EEESG_EEENS5_IJSG_SB_EEEEEEEvNS4_8identityES12_S1C_vS1D_EENS_8epilogue10collective6detail29Sm90TmaWarpSpecializedAdapterINS1G_15DefaultEpilogueISI_SJ_SJ_NS1F_6thread17LinearCombinationISI_Li1EffLNS1K_9ScaleType4KindE0ELNS_15FloatRoundStyleE2ESI_EENS1_15EpilogueDefaultEEEEEvvEEEEvNT_6ParamsE)
        .other          _ZN7cutlass13device_kernelINS_4gemm6kernel13GemmUniversalIN4cute5tupleIJiiiiEEENS1_10collective13CollectiveMmaINS1_34MainloopSm90TmaGmmaWarpSpecializedILi3ENS5_IJNS4_1CILi1EEESB_SB_EEENS1_35KernelTmaWarpSpecializedCooperativeEEENS5_IJNSA_ILi128EEESF_NSA_ILi64EEEEEENS_10bfloat16_tENS5_IJlSB_lEEESI_SJ_NS4_8TiledMMAINS4_8MMA_AtomIJNS4_4SM904GMMA28MMA_64x128x16_F32BF16BF16_SSILNSN_5MajorE0ELSP_0ELNSN_7ScaleInE1ELSQ_1EEEEEENS4_6LayoutINS5_IJNSA_ILi2EEESB_SB_EEENS5_IJSB_NSA_ILi0EEESW_EEEEENS5_IJNS4_10UnderscoreESZ_SZ_EEEEENS4_13SM90_TMA_LOADENS4_14ComposedLayoutINS4_7SwizzleILi3ELi4ELi3EEENS4_18smem_ptr_flag_bitsILi16EEENST_INS5_IJNSA_ILi8EEESG_EEENS5_IJSG_SB_EEEEEEEvNS4_8identityES12_S1C_vS1D_EENS_8epilogue10collective6detail29Sm90TmaWarpSpecializedAdapterINS1G_15DefaultEpilogueISI_SJ_SJ_NS1F_6thread17LinearCombinationISI_Li1EffLNS1K_9ScaleType4KindE0ELNS_15FloatRoundStyleE2ESI_EENS1_15EpilogueDefaultEEEEEvvEEEEvNT_6ParamsE,@"STO_CUDA_ENTRY STV_DEFAULT"
_ZN7cutlass13device_kernelINS_4gemm6kernel13GemmUniversalIN4cute5tupleIJiiiiEEENS1_10collective13CollectiveMmaINS1_34MainloopSm90TmaGmmaWarpSpecializedILi3ENS5_IJNS4_1CILi1EEESB_SB_EEENS1_35KernelTmaWarpSpecializedCooperativeEEENS5_IJNSA_ILi128EEESF_NSA_ILi64EEEEEENS_10bfloat16_tENS5_IJlSB_lEEESI_SJ_NS4_8TiledMMAINS4_8MMA_AtomIJNS4_4SM904GMMA28MMA_64x128x16_F32BF16BF16_SSILNSN_5MajorE0ELSP_0ELNSN_7ScaleInE1ELSQ_1EEEEEENS4_6LayoutINS5_IJNSA_ILi2EEESB_SB_EEENS5_IJSB_NSA_ILi0EEESW_EEEEENS5_IJNS4_10UnderscoreESZ_SZ_EEEEENS4_13SM90_TMA_LOADENS4_14ComposedLayoutINS4_7SwizzleILi3ELi4ELi3EEENS4_18smem_ptr_flag_bitsILi16EEENST_INS5_IJNSA_ILi8EEESG_EEENS5_IJSG_SB_EEEEEEEvNS4_8identityES12_S1C_vS1D_EENS_8epilogue10collective6detail29Sm90TmaWarpSpecializedAdapterINS1G_15DefaultEpilogueISI_SJ_SJ_NS1F_6thread17LinearCombinationISI_Li1EffLNS1K_9ScaleType4KindE0ELNS_15FloatRoundStyleE2ESI_EENS1_15EpilogueDefaultEEEEEvvEEEEvNT_6ParamsE:
[----:B------:R-:W0:Y:S01]  /*0000*/  LDC R1, c[0x0][0x28] ;  /* 0x00000a00ff017b82 */ /* 0x000e220000000800 */
[----:B------:R-:W1:Y:S01]  /*0010*/  S2R R3, SR_TID.X ;  /* 0x0000000000037919 */ /* 0x000e620000002100 */
[----:B------:R-:W-:Y:S01]  /*0020*/  ELECT P0, URZ, PT ;  /* 0x00000000003f782f */ /* 0x000fe20003800000 */
[----:B------:R-:W-:Y:S01]  /*0030*/  BSSY B0, `(.L_x_0) ;  /* 0x000000f000007945 */ /* 0x000fe20003800000 */
[--C-:B-1----:R-:W-:Y:S02]  /*0040*/  SHF.R.U32.HI R0, RZ, 0x5, R3.reuse ;  /* 0x00000005ff007819 */ /* 0x102fe40000011603 */
[----:B------:R-:W-:-:S03]  /*0050*/  SHF.R.U32.HI R14, RZ, 0x7, R3 ;  /* 0x00000007ff0e7819 */ /* 0x000fc60000011603 */
[----:B------:R-:W1:Y:S04]  /*0060*/  SHFL.IDX PT, R4, R0, RZ, 0x1f ;  /* 0x00001fff00047589 */ /* 0x000e6800000e0000 */
[----:B------:R2:W3:Y:S01]  /*0070*/  SHFL.IDX PT, R10, R14, RZ, 0x1f ;  /* 0x00001fff0e0a7589 */ /* 0x0004e200000e0000 */
[----:B-1----:R-:W-:-:S13]  /*0080*/  ISETP.NE.OR P0, PT, R4, RZ, !P0 ;  /* 0x000000ff0400720c */ /* 0x002fda0004705670 */
[----:B0-23--:R-:W-:Y:S05]  /*0090*/  @P0 BRA `(.L_x_1) ;  /* 0x0000000000200947 */ /* 0x00dfea0003800000 */
[----:B------:R-:W-:Y:S02]  /*00a0*/  ULDC.64 UR4, c[0x0][0x198] ;  /* 0x0000660000047ab9 */ /* 0x000fe40000000a00 */
[----:B------:R-:W-:Y:S02]  /*00b0*/  UIADD3 UR6, UP0, UR4, 0xf0, URZ ;  /* 0x000000f004067890 */ /* 0x000fe4000ff1e03f */
[----:B------:R-:W-:Y:S02]  /*00c0*/  UIADD3 UR4, UP1, UR4, 0x1f0, URZ ;  /* 0x000001f004047890 */ /* 0x000fe4000ff3e03f */
[----:B------:R-:W-:Y:S02]  /*00d0*/  UIADD3.X UR7, URZ, UR5, URZ, UP0, !UPT ;  /* 0x000000053f077290 */ /* 0x000fe400087fe43f */
[----:B------:R-:W-:-:S07]  /*00e0*/  UIADD3.X UR5, URZ, UR5, URZ, UP1, !UPT ;  /* 0x000000053f057290 */ /* 0x000fce0008ffe43f */
[----:B------:R0:W-:Y:S02]  /*00f0*/  UTMACCTL.PF [UR6] ;  /* 0x00000000060079b9 */ /* 0x0001e40008040000 */
[----:B------:R0:W-:Y:S02]  /*0100*/  UTMACCTL.PF [UR4] ;  /* 0x00000000040079b9 */ /* 0x0001e40008040000 */
[----:B0-----:R-:W-:Y:S01]  /*0110*/  NOP ;  /* 0x0000000000007918 */ /* 0x001fe20000000000 */
.L_x_1:
[----:B------:R-:W-:Y:S05]  /*0120*/  BSYNC B0 ;  /* 0x0000000000007941 */ /* 0x000fea0003800000 */
.L_x_0:
[----:B------:R-:W0:Y:S02]  /*0130*/  SHFL.IDX PT, R2, R0, RZ, 0x1f ;  /* 0x00001fff00027589 */ /* 0x000e2400000e0000 */
[----:B0-----:R-:W-:-:S13]  /*0140*/  ISETP.NE.AND P0, PT, R2, RZ, PT ;  /* 0x000000ff0200720c */ /* 0x001fda0003f05270 */
[----:B------:R-:W-:Y:S05]  /*0150*/  @P0 BRA `(.L_x_2) ;  /* 0x0000000000500947 */ /* 0x000fea0003800000 */
[----:B------:R-:W0:Y:S01]  /*0160*/  S2UR UR8, SR_CgaCtaId ;  /* 0x00000000000879c3 */ /* 0x000e220000008800 */
[----:B------:R-:W-:Y:S01]  /*0170*/  UMOV UR4, 0x400 ;  /* 0x0000040000047882 */ /* 0x000fe20000000000 */
[----:B------:R-:W-:Y:S01]  /*0180*/  UMOV UR5, 0x1 ;  /* 0x0000000100057882 */ /* 0x000fe20000000000 */
[----:B------:R-:W-:Y:S01]  /*0190*/  UMOV UR6, 0x100 ;  /* 0x0000010000067882 */ /* 0x000fe20000000000 */
[----:B------:R-:W-:Y:S01]  /*01a0*/  ELECT P0, URZ, PT ;  /* 0x00000000003f782f */ /* 0x000fe20003800000 */
[----:B------:R-:W-:-:S04]  /*01b0*/  UIADD3 UR6, -UR6, 0x100000, URZ ;  /* 0x0010000006067890 */ /* 0x000fc8000fffe13f */
[----:B------:R-:W-:Y:S02]  /*01c0*/  USHF.L.U32 UR7, UR6, 0xb, URZ ;  /* 0x0000000b06077899 */ /* 0x000fe4000800063f */
[----:B------:R-:W-:Y:S02]  /*01d0*/  USHF.L.U32 UR6, UR6, 0x1, URZ ;  /* 0x0000000106067899 */ /* 0x000fe4000800063f */
[----:B0-----:R-:W-:Y:S02]  /*01e0*/  ULEA UR8, UR8, UR4, 0x18 ;  /* 0x0000000408087291 */ /* 0x001fe4000f8ec03f */
[----:B------:R-:W-:-:S04]  /*01f0*/  UIADD3 UR4, -UR5, 0x100000, URZ ;  /* 0x0010000005047890 */ /* 0x000fc8000fffe13f */
[----:B------:R-:W-:Y:S02]  /*0200*/  USHF.L.U32 UR5, UR4, 0xb, URZ ;  /* 0x0000000b04057899 */ /* 0x000fe4000800063f */
[----:B------:R-:W-:Y:S01]  /*0210*/  USHF.L.U32 UR4, UR4, 0x1, URZ ;  /* 0x0000000104047899 */ /* 0x000fe2000800063f */
[----:B------:R-:W0:Y:S11]  /*0220*/  FENCE.VIEW.ASYNC.S ;  /* 0x00000000000073c6 */ /* 0x000e360000000000 */
[----:B0-----:R0:W1:Y:S01]  /*0230*/  SYNCS.EXCH.64 URZ, [UR8], UR4 ;  /* 0x00000004083f75b2 */ /* 0x0010620008000100 */
[----:B------:R0:W2:Y:S01]  /*0240*/  SYNCS.EXCH.64 URZ, [UR8+0x18], UR6 ;  /* 0x00001806083f75b2 */ /* 0x0000a20008000100 */
[----:B------:R0:W3:Y:S01]  /*0250*/  SYNCS.EXCH.64 URZ, [UR8+0x8], UR4 ;  /* 0x00000804083f75b2 */ /* 0x0000e20008000100 */
[----:B------:R0:W4:Y:S01]  /*0260*/  SYNCS.EXCH.64 URZ, [UR8+0x20], UR6 ;  /* 0x00002006083f75b2 */ /* 0x0001220008000100 */
[----:B------:R0:W0:Y:S01]  /*0270*/  SYNCS.EXCH.64 URZ, [UR8+0x10], UR4 ;  /* 0x00001004083f75b2 */ /* 0x0000220008000100 */
[----:B------:R0:W0:Y:S01]  /*0280*/  SYNCS.EXCH.64 URZ, [UR8+0x28], UR6 ;  /* 0x00002806083f75b2 */ /* 0x0000220008000100 */
[----:B------:R-:W-:Y:S01]  /*0290*/  NOP ;  /* 0x0000000000007918 */ /* 0x000fe20000000000 */
.L_x_2:
[----:B------:R-:W5:Y:S01]  /*02a0*/  SHFL.IDX PT, R0, R0, RZ, 0x1f ;  /* 0x00001fff00007589 */ /* 0x000f6200000e0000 */
[----:B------:R-:W-:Y:S01]  /*02b0*/  ELECT P0, URZ, PT ;  /* 0x00000000003f782f */ /* 0x000fe20003800000 */
[----:B------:R-:W1:Y:S01]  /*02c0*/  LDC R2, c[0x0][0x65c] ;  /* 0x00019700ff027b82 */ /* 0x000e620000000800 */
[----:B------:R-:W-:Y:S01]  /*02d0*/  SHF.R.S32.HI R7, RZ, 0x1f, R4 ;  /* 0x0000001fff077819 */ /* 0x000fe20000011404 */
[----:B------:R-:W2:Y:S01]  /*02e0*/  S2R R5, SR_CTAID.Y ;  /* 0x0000000000057919 */ /* 0x000ea20000002600 */
[----:B0-----:R-:W-:Y:S01]  /*02f0*/  UMOV UR4, 0x20 ;  /* 0x0000002000047882 */ /* 0x001fe20000000000 */
[----:B------:R-:W-:Y:S01]  /*0300*/  NOP ;  /* 0x0000000000007918 */ /* 0x000fe20000000000 */
[----:B------:R-:W-:Y:S01]  /*0310*/  LEA.HI R7, R7, R4, RZ, 0x2 ;  /* 0x0000000407077211 */ /* 0x000fe200078f10ff */
[----:B------:R-:W0:Y:S01]  /*0320*/  S2R R6, SR_CTAID.X ;  /* 0x0000000000067919 */ /* 0x000e220000002500 */
[----:B------:R-:W-:Y:S01]  /*0330*/  ISETP.NE.AND P2, PT, R10, RZ, PT ;  /* 0x000000ff0a00720c */ /* 0x000fe20003f45270 */
[----:B------:R-:W-:Y:S01]  /*0340*/  NOP ;  /* 0x0000000000007918 */ /* 0x000fe20000000000 */
[----:B------:R-:W-:-:S02]  /*0350*/  LOP3.LUT R7, R7, 0xfffffffc, RZ, 0xc0, !PT ;  /* 0xfffffffc07077812 */ /* 0x000fc400078ec0ff */
[----:B-----5:R-:W-:Y:S02]  /*0360*/  ISETP.NE.OR P0, PT, R0, RZ, !P0 ;  /* 0x000000ff0000720c */ /* 0x020fe40004705670 */
[----:B-1----:R-:W-:-:S04]  /*0370*/  ISETP.NE.AND P3, PT, R2, 0x1, PT ;  /* 0x000000010200780c */ /* 0x002fc80003f65270 */
[----:B------:R-:W-:Y:S01]  /*0380*/  P2R R0, PR, RZ, 0x8 ;  /* 0x00000008ff007803 */ /* 0x000fe20000000000 */
[----:B------:R-:W-:Y:S01]  /*0390*/  IMAD.IADD R0, R4, 0x1, -R7 ;  /* 0x0000000104007824 */ /* 0x000fe200078e0a07 */
[----:B------:R-:W-:Y:S01]  /*03a0*/  LOP3.LUT R4, R3, 0x7f, RZ, 0xc0, !PT ;  /* 0x0000007f03047812 */ /* 0x000fe200078ec0ff */
[----:B------:R-:W-:-:S03]  /*03b0*/  IMAD.MOV.U32 R7, RZ, RZ, RZ ;  /* 0x000000ffff077224 */ /* 0x000fc600078e00ff */
[----:B------:R-:W-:Y:S01]  /*03c0*/  ISETP.NE.AND P1, PT, R0, 0x3, PT ;  /* 0x000000030000780c */ /* 0x000fe20003f25270 */
[----:B------:R-:W-:Y:S01]  /*03d0*/  VOTEU.ALL UP0, P0 ;  /* 0x00000000003f7886 */ /* 0x000fe20000000000 */
[----:B------:R-:W-:Y:S01]  /*03e0*/  VOTEU.ALL UP1, P0 ;  /* 0x00000000003f7886 */ /* 0x000fe20000020000 */
[----:B------:R-:W0:Y:S01]  /*03f0*/  @P3 LDC R17, c[0x0][0x10] ;  /* 0x00000400ff113b82 */ /* 0x000e220000000800 */
[----:B--2---:R-:W-:Y:S02]  /*0400*/  @P3 IMAD.MOV.U32 R8, RZ, RZ, R5 ;  /* 0x000000ffff083224 */ /* 0x004fe400078e0005 */
[----:B------:R-:W-:Y:S01]  /*0410*/  @!UP0 UMOV UR6, 0x400 ;  /* 0x0000040000068882 */ /* 0x000fe20000000000 */
[----:B------:R-:W-:-:S04]  /*0420*/  @!UP0 UIADD3 UR4, -UR4, 0x100000, URZ ;  /* 0x0010000004048890 */ /* 0x000fc8000fffe13f */
[----:B------:R-:W-:Y:S02]  /*0430*/  @!UP0 USHF.L.U32 UR5, UR4, 0xb, URZ ;  /* 0x0000000b04058899 */ /* 0x000fe4000800063f */
[----:B------:R-:W-:Y:S01]  /*0440*/  @!UP0 USHF.L.U32 UR4, UR4, 0x1, URZ ;  /* 0x0000000104048899 */ /* 0x000fe2000800063f */
[----:B------:R-:W-:Y:S01]  /*0450*/  @P3 IMAD.MOV.U32 R9, RZ, RZ, RZ ;  /* 0x000000ffff093224 */ /* 0x000fe200078e00ff */
[----:B------:R-:W1:Y:S08]  /*0460*/  @!UP0 S2UR UR7, SR_CgaCtaId ;  /* 0x00000000000789c3 */ /* 0x000e700000008800 */
[----:B------:R-:W2:Y:S01]  /*0470*/  @!P3 LDC R11, c[0x0][0xc] ;  /* 0x00000300ff0bbb82 */ /* 0x000ea20000000800 */
[----:B0-----:R-:W-:Y:S01]  /*0480*/  @P3 IMAD.WIDE.U32 R16, R6, R17, R8 ;  /* 0x0000001106103225 */ /* 0x001fe200078e0008 */
[----:B-1----:R-:W-:Y:S01]  /*0490*/  @!UP0 ULEA UR8, UR7, UR6, 0x18 ;  /* 0x0000000607088291 */ /* 0x002fe2000f8ec03f */
[----:B------:R-:W-:-:S02]  /*04a0*/  VOTEU.ALL UP0, P0 ;  /* 0x00000000003f7886 */ /* 0x000fc40000000000 */
[----:B------:R-:W-:Y:S01]  /*04b0*/  ULDC UR6, c[0x0][0xc] ;  /* 0x0000030000067ab9 */ /* 0x000fe20000000800 */
[----:B------:R-:W-:Y:S01]  /*04c0*/  ISETP.EQ.OR P0, PT, R0, RZ, !P1 ;  /* 0x000000ff0000720c */ /* 0x000fe20004f02670 */
[----:B------:R-:W-:-:S03]  /*04d0*/  ULDC UR7, c[0x0][0x10] ;  /* 0x0000040000077ab9 */ /* 0x000fc60000000800 */
[C---:B------:R-:W-:Y:S01]  /*04e0*/  ISETP.EQ.AND P0, PT, R10.reuse, RZ, P0 ;  /* 0x000000ff0a00720c */ /* 0x040fe20000702270 */
[----:B------:R-:W-:Y:S02]  /*04f0*/  VIADD R10, R10, 0xffffffff ;  /* 0xffffffff0a0a7836 */ /* 0x000fe40000000000 */
[----:B--2---:R-:W-:Y:S01]  /*0500*/  @!P3 IMAD.WIDE.U32 R8, R11, R5, R6 ;  /* 0x000000050b08b225 */ /* 0x004fe200078e0006 */
[----:B------:R-:W0:Y:S02]  /*0510*/  FENCE.VIEW.ASYNC.S ;  /* 0x00000000000073c6 */ /* 0x000e240000000000 */
[----:B0-----:R-:W3:Y:S01]  /*0520*/  @!UP0 SYNCS.EXCH.64 URZ, [UR8+0x40], UR4 ;  /* 0x00004004083f85b2 */ /* 0x001ee20008000100 */
[----:B------:R-:W-:Y:S01]  /*0530*/  SEL R18, RZ, 0x1, !P0 ;  /* 0x00000001ff127807 */ /* 0x000fe20004000000 */
[----:B------:R-:W-:Y:S01]  /*0540*/  @P3 IMAD.MOV.U32 R11, RZ, RZ, RZ ;  /* 0x000000ffff0b3224 */ /* 0x000fe200078e00ff */
[----:B------:R-:W-:Y:S01]  /*0550*/  ISETP.GE.U32.AND P1, PT, R10, 0x2, PT ;  /* 0x000000020a00780c */ /* 0x000fe20003f26070 */
[----:B------:R-:W-:-:S02]  /*0560*/  @!P3 IMAD.MOV.U32 R16, RZ, RZ, R8 ;  /* 0x000000ffff10b224 */ /* 0x000fc400078e0008 */
[----:B------:R-:W-:Y:S01]  /*0570*/  @P3 IMAD.IADD R17, R17, 0x1, R11 ;  /* 0x0000000111113824 */ /* 0x000fe200078e020b */
[----:B------:R-:W-:Y:S01]  /*0580*/  SEL R18, R18, 0x2, P1 ;  /* 0x0000000212127807 */ /* 0x000fe20000800000 */
[----:B------:R-:W-:Y:S01]  /*0590*/  @!P3 IMAD.MOV.U32 R17, RZ, RZ, R9 ;  /* 0x000000ffff11b224 */ /* 0x000fe200078e0009 */
[----:B------:R0:W3:Y:S01]  /*05a0*/  @!UP1 SYNCS.EXCH.64 URZ, [UR8+0x48], UR4 ;  /* 0x00004804083f95b2 */ /* 0x0000e20008000100 */
[----:B------:R-:W-:Y:S01]  /*05b0*/  NOP ;  /* 0x0000000000007918 */ /* 0x000fe20000000000 */
[----:B0-----:R-:W-:-:S03]  /*05c0*/  UIMAD.WIDE.U32 UR4, UR6, UR7, URZ ;  /* 0x00000007060472a5 */ /* 0x001fc6000f8e003f */
[----:B------:R-:W-:Y:S02]  /*05d0*/  ULDC UR6, c[0x0][0x14] ;  /* 0x0000050000067ab9 */ /* 0x000fe40000000800 */
[----:B------:R-:W-:Y:S02]  /*05e0*/  UIMAD.WIDE.U32 UR36, UR4, UR6, URZ ;  /* 0x00000006042472a5 */ /* 0x000fe4000f8e003f */
[----:B------:R-:W-:-:S04]  /*05f0*/  UIMAD UR42, UR5, UR6, URZ ;  /* 0x00000006052a72a4 */ /* 0x000fc8000f8e023f */
[----:B------:R-:W-:Y:S01]  /*0600*/  UIADD3 UR42, UR37, UR42, URZ ;  /* 0x0000002a252a7290 */ /* 0x000fe2000fffe03f */
[----:B---34-:R-:W-:Y:S06]  /*0610*/  BAR.SYNC.DEFER_BLOCKING 0x0 ;  /* 0x0000000000007b1d */ /* 0x018fec0000010000 */
[----:B------:R-:W-:Y:S05]  /*0620*/  @!P2 BRA `(.L_x_3) ;  /* 0x0000005c00b0a947 */ /* 0x000fea0003800000 */
[----:B------:R-:W-:-:S13]  /*0630*/  ISETP.GT.U32.AND P0, PT, R10, 0x1, PT ;  /* 0x000000010a00780c */ /* 0x000fda0003f04070 */
[----:B------:R-:W-:Y:S05]  /*0640*/  @P0 EXIT ;  /* 0x000000000000094d */ /* 0x000fea0003800000 */
[----:B------:R-:W-:Y:S01]  /*0650*/  ULDC.64 UR4, c[0x0][0x650] ;  /* 0x0001940000047ab9 */ /* 0x000fe20000000a00 */
[----:B------:R-:W-:Y:S01]  /*0660*/  PRMT R0, RZ, 0x7610, R0 ;  /* 0x00007610ff007816 */ /* 0x000fe20000000000 */
[----:B------:R-:W-:Y:S01]  /*0670*/  IMAD.MOV.U32 R101, RZ, RZ, -0x1 ;  /* 0xffffffffff657424 */ /* 0x000fe200078e00ff */
[----:B------:R-:W-:Y:S01]  /*0680*/  ISETP.GE.U32.AND P0, PT, R16, UR4, PT ;  /* 0x0000000410007c0c */ /* 0x000fe2000bf06070 */
[----:B------:R-:W-:Y:S02]  /*0690*/  IMAD.MOV.U32 R100, RZ, RZ, -0x1 ;  /* 0xffffffffff647424 */ /* 0x000fe400078e00ff */
[----:B------:R-:W-:Y:S01]  /*06a0*/  IMAD.MOV.U32 R99, RZ, RZ, -0x1 ;  /* 0xffffffffff637424 */ /* 0x000fe200078e00ff */
[----:B------:R-:W-:-:S13]  /*06b0*/  ISETP.GE.U32.AND.EX P0, PT, R17, UR5, PT, P0 ;  /* 0x0000000511007c0c */ /* 0x000fda000bf06100 */
[----:B------:R-:W-:Y:S05]  /*06c0*/  @P0 BRA `(.L_x_4) ;  /* 0x0000000400540947 */ /* 0x000fea0003800000 */
[----:B------:R-:W0:Y:S01]  /*06d0*/  LDC.64 R20, c[0x0][0x628] ;  /* 0x00018a00ff147b82 */ /* 0x000e220000000a00 */
[----:B------:R-:W-:Y:S02]  /*06e0*/  IMAD.MOV.U32 R8, RZ, RZ, R16 ;  /* 0x000000ffff087224 */ /* 0x000fe400078e0010 */
[----:B------:R-:W-:-:S05]  /*06f0*/  IMAD.MOV.U32 R9, RZ, RZ, R17 ;  /* 0x000000ffff097224 */ /* 0x000fca00078e0011 */
[----:B------:R-:W1:Y:S08]  /*0700*/  LDC R0, c[0x0][0x630] ;  /* 0x00018c00ff007b82 */ /* 0x000e700000000800 */
[----:B------:R-:W2:Y:S01]  /*0710*/  LDC.64 R22, c[0x0][0x620] ;  /* 0x00018800ff167b82 */ /* 0x000ea20000000a00 */
[----:B0-----:R-:W-:-:S04]  /*0720*/  ISETP.NE.U32.AND P0, PT, R20, RZ, PT ;  /* 0x000000ff1400720c */ /* 0x001fc80003f05070 */
[----:B------:R-:W-:-:S13]  /*0730*/  ISETP.NE.AND.EX P0, PT, R21, RZ, PT, P0 ;  /* 0x000000ff1500720c */ /* 0x000fda0003f05300 */
[----:B-12---:R-:W-:Y:S05]  /*0740*/  @!P0 BRA `(.L_x_5) ;  /* 0x0000000000288947 */ /* 0x006fea0003800000 */
[----:B------:R-:W0:Y:S02]  /*0750*/  LDC R13, c[0x0][0x634] ;  /* 0x00018d00ff0d7b82 */ /* 0x000e240000000800 */
[----:B0-----:R-:W-:-:S05]  /*0760*/  IADD3 R13, P0, R16, R13, RZ ;  /* 0x0000000d100d7210 */ /* 0x001fca0007f1e0ff */
[----:B------:R-:W-:-:S04]  /*0770*/  IMAD.X R15, RZ, RZ, R17, P0 ;  /* 0x000000ffff0f7224 */ /* 0x000fc800000e0611 */
[----:B------:R-:W-:-:S04]  /*0780*/  IMAD.WIDE.U32 R8, R15, R20, RZ ;  /* 0x000000140f087225 */ /* 0x000fc800078e00ff */
[----:B------:R-:W-:-:S04]  /*0790*/  IMAD.WIDE.U32 R10, P0, R13, R21, R8 ;  /* 0x000000150d0a7225 */ /* 0x000fc80007800008 */
[----:B------:R-:W-:-:S04]  /*07a0*/  IMAD.WIDE.U32 R8, R13, R20, RZ ;  /* 0x000000140d087225 */ /* 0x000fc800078e00ff */
[----:B------:R-:W-:Y:S01]  /*07b0*/  IMAD.X R13, RZ, RZ, RZ, P0 ;  /* 0x000000ffff0d7224 */ /* 0x000fe200000e06ff */
[----:B------:R-:W-:Y:S01]  /*07c0*/  IADD3 RZ, P0, R9, R10, RZ ;  /* 0x0000000a09ff7210 */ /* 0x000fe20007f1e0ff */
[----:B------:R-:W-:-:S04]  /*07d0*/  IMAD.MOV.U32 R12, RZ, RZ, R11 ;  /* 0x000000ffff0c7224 */ /* 0x000fc800078e000b */
[----:B------:R-:W-:-:S08]  /*07e0*/  IMAD.WIDE.U32.X R8, R15, R21, R12, P0 ;  /* 0x000000150f087225 */ /* 0x000fd000000e040c */
.L_x_5:
[-CC-:B------:R-:W-:Y:S01]  /*07f0*/  SHF.R.U64 R99, R8, R0.reuse, R9.reuse ;  /* 0x0000000008637219 */ /* 0x180fe20000001209 */
[----:B------:R-:W0:Y:S01]  /*0800*/  LDC R12, c[0x0][0x618] ;  /* 0x00018600ff0c7b82 */ /* 0x000e220000000800 */
[----:B------:R-:W-:Y:S01]  /*0810*/  SHF.R.U32.HI R7, RZ, R0, R9 ;  /* 0x00000000ff077219 */ /* 0x000fe20000011609 */
[----:B------:R-:W-:Y:S01]  /*0820*/  ULDC UR4, c[0x0][0x150] ;  /* 0x0000540000047ab9 */ /* 0x000fe20000000800 */
[----:B------:R-:W-:Y:S02]  /*0830*/  IADD3 R11, P0, RZ, -R99, RZ ;  /* 0x80000063ff0b7210 */ /* 0x000fe40007f1e0ff */
[----:B------:R-:W-:-:S03]  /*0840*/  I2FP.F32.U32 R0, R6 ;  /* 0x0000000600007245 */ /* 0x000fc60000201000 */
[----:B------:R-:W1:Y:S01]  /*0850*/  LDC.64 R30, c[0x0][0x640] ;  /* 0x00019000ff1e7b82 */ /* 0x000e620000000a00 */
[----:B------:R-:W-:Y:S02]  /*0860*/  IMAD.X R13, RZ, RZ, ~R7, P0 ;  /* 0x000000ffff0d7224 */ /* 0x000fe400000e0e07 */
[----:B------:R-:W-:Y:S01]  /*0870*/  FMUL R0, R0, UR4 ;  /* 0x0000000400007c20 */ /* 0x000fe20008400000 */
[----:B------:R-:W-:Y:S01]  /*0880*/  IMAD.WIDE.U32 R8, R11, R22, R16 ;  /* 0x000000160b087225 */ /* 0x000fe200078e0010 */
[----:B------:R-:W-:-:S03]  /*0890*/  ULDC UR4, c[0x0][0x154] ;  /* 0x0000550000047ab9 */ /* 0x000fc60000000800 */
[----:B------:R-:W-:Y:S01]  /*08a0*/  IMAD R10, R13, R22, RZ ;  /* 0x000000160d0a7224 */ /* 0x000fe200078e02ff */
[----:B------:R-:W2:Y:S01]  /*08b0*/  LDC R7, c[0x0][0x144] ;  /* 0x00005100ff077b82 */ /* 0x000ea20000000800 */
[----:B------:R-:W3:Y:S02]  /*08c0*/  F2I.U32.TRUNC.NTZ R0, R0 ;  /* 0x0000000000007305 */ /* 0x000ee4000020f000 */
[----:B------:R-:W-:-:S04]  /*08d0*/  IMAD R11, R11, R23, R10 ;  /* 0x000000170b0b7224 */ /* 0x000fc800078e020a */
[----:B------:R-:W-:Y:S01]  /*08e0*/  IMAD.IADD R9, R9, 0x1, R11 ;  /* 0x0000000109097824 */ /* 0x000fe200078e020b */
[----:B------:R-:W4:Y:S01]  /*08f0*/  LDC R24, c[0x0][0x608] ;  /* 0x00018200ff187b82 */ /* 0x000f220000000800 */
[----:B------:R-:W-:-:S03]  /*0900*/  IMAD.MOV.U32 R11, RZ, RZ, -0x1 ;  /* 0xffffffffff0b7424 */ /* 0x000fc600078e00ff */
[-CC-:B0-----:R-:W-:Y:S02]  /*0910*/  SHF.R.U64 R22, R8, R12.reuse, R9.reuse ;  /* 0x0000000c08167219 */ /* 0x181fe40000001209 */
[----:B------:R-:W-:Y:S02]  /*0920*/  I2FP.F32.U32 R8, R5 ;  /* 0x0000000500087245 */ /* 0x000fe40000201000 */
[----:B------:R-:W0:Y:S01]  /*0930*/  LDC R28, c[0x0][0x658] ;  /* 0x00019600ff1c7b82 */ /* 0x000e220000000800 */
[----:B-1----:R-:W-:Y:S01]  /*0940*/  ISETP.NE.U32.AND P0, PT, R30, RZ, PT ;  /* 0x000000ff1e00720c */ /* 0x002fe20003f05070 */
[----:B---3--:R-:W-:Y:S02]  /*0950*/  IMAD.MOV R10, RZ, RZ, -R0 ;  /* 0x000000ffff0a7224 */ /* 0x008fe400078e0a00 */
[----:B------:R-:W-:Y:S01]  /*0960*/  FMUL R8, R8, UR4 ;  /* 0x0000000408087c20 */ /* 0x000fe20008400000 */
[----:B------:R-:W-:Y:S02]  /*0970*/  SHF.R.U32.HI R9, RZ, R12, R9 ;  /* 0x0000000cff097219 */ /* 0x000fe40000011609 */
[----:B------:R-:W-:Y:S01]  /*0980*/  ISETP.NE.AND.EX P0, PT, R31, RZ, PT, P0 ;  /* 0x000000ff1f00720c */ /* 0x000fe20003f05300 */
[----:B------:R1:W3:Y:S01]  /*0990*/  F2I.U32.TRUNC.NTZ R15, R8 ;  /* 0x00000008000f7305 */ /* 0x0002e2000020f000 */
[----:B------:R-:W1:Y:S01]  /*09a0*/  LDC R20, c[0x0][0x148] ;  /* 0x00005200ff147b82 */ /* 0x000e620000000800 */
[----:B--2---:R-:W-:-:S07]  /*09b0*/  IMAD R0, R7, R10, R6 ;  /* 0x0000000a07007224 */ /* 0x004fce00078e0206 */
[----:B------:R-:W2:Y:S01]  /*09c0*/  LDC R26, c[0x0][0x600] ;  /* 0x00018000ff1a7b82 */ /* 0x000ea20000000800 */
[-CC-:B----4-:R-:W-:Y:S02]  /*09d0*/  SHF.R.U64 R32, R22, R24.reuse, R9.reuse ;  /* 0x0000001816207219 */ /* 0x190fe40000001209 */
[----:B------:R-:W-:Y:S01]  /*09e0*/  SHF.R.U32.HI R7, RZ, R24, R9 ;  /* 0x00000018ff077219 */ /* 0x000fe20000011609 */
[----:B------:R-:W-:-:S04]  /*09f0*/  IMAD.MOV.U32 R9, RZ, RZ, 0x1 ;  /* 0x00000001ff097424 */ /* 0x000fc800078e00ff */
[----:B------:R-:W4:Y:S01]  /*0a00*/  LDC R21, c[0x0][0x648] ;  /* 0x00019200ff157b82 */ /* 0x000f220000000800 */
[-C--:B0-----:R-:W-:Y:S02]  /*0a10*/  SHF.L.U32 R6, R11, R28.reuse, RZ ;  /* 0x0000001c0b067219 */ /* 0x081fe400000006ff */
[--C-:B------:R-:W-:Y:S02]  /*0a20*/  SHF.R.U64 R24, R32, R28, R7.reuse ;  /* 0x0000001c20187219 */ /* 0x100fe40000001207 */
[----:B------:R-:W-:Y:S02]  /*0a30*/  LOP3.LUT R13, RZ, R6, RZ, 0x33, !PT ;  /* 0x00000006ff0d7212 */ /* 0x000fe400078e33ff */
[-C--:B------:R-:W-:Y:S01]  /*0a40*/  SHF.R.U32.HI R7, RZ, R28.reuse, R7 ;  /* 0x0000001cff077219 */ /* 0x080fe20000011607 */
[----:B------:R-:W0:Y:S01]  /*0a50*/  LDC R23, c[0x0][0x638] ;  /* 0x00018e00ff177b82 */ /* 0x000e220000000800 */
[----:B------:R-:W-:Y:S01]  /*0a60*/  SHF.L.U32 R12, R9, R28, RZ ;  /* 0x0000001c090c7219 */ /* 0x000fe200000006ff */
[----:B------:R-:W-:-:S06]  /*0a70*/  IMAD.MOV.U32 R6, RZ, RZ, R24 ;  /* 0x000000ffff067224 */ /* 0x000fcc00078e0018 */
[----:B------:R-:W0:Y:S01]  /*0a80*/  LDC R101, c[0x0][0x610] ;  /* 0x00018400ff657b82 */ /* 0x000e220000000800 */
[----:B-1-3--:R-:W-:Y:S05]  /*0a90*/  @!P0 BRA `(.L_x_6) ;  /* 0x0000000000288947 */ /* 0x00afea0003800000 */
[----:B------:R-:W1:Y:S02]  /*0aa0*/  LDC R11, c[0x0][0x64c] ;  /* 0x00019300ff0b7b82 */ /* 0x000e640000000800 */
[----:B-1----:R-:W-:-:S05]  /*0ab0*/  IADD3 R11, P0, R24, R11, RZ ;  /* 0x0000000b180b7210 */ /* 0x002fca0007f1e0ff */
        /* <DEDUP_REMOVED lines=8> */
.L_x_6:
[----:B----4-:R-:W-:Y:S01]  /*0b40*/  SHF.R.U64 R6, R6, R21, R7 ;  /* 0x0000001506067219 */ /* 0x010fe20000001207 */
[----:B--2---:R-:W-:Y:S01]  /*0b50*/  VIADD R7, R26, 0xffffffff ;  /* 0xffffffff1a077836 */ /* 0x004fe20000000000 */
[----:B------:R-:W-:Y:S01]  /*0b60*/  LOP3.LUT R13, R32, R13, RZ, 0xc0, !PT ;  /* 0x0000000d200d7212 */ /* 0x000fe200078ec0ff */
[----:B------:R-:W-:Y:S02]  /*0b70*/  IMAD.MOV R15, RZ, RZ, -R15 ;  /* 0x000000ffff0f7224 */ /* 0x000fe400078e0a0f */
[----:B------:R-:W-:Y:S02]  /*0b80*/  IMAD.MOV R8, RZ, RZ, -R6 ;  /* 0x000000ffff087224 */ /* 0x000fe400078e0a06 */
[----:B------:R-:W-:Y:S01]  /*0b90*/  IMAD R13, R12, R6, R13 ;  /* 0x000000060c0d7224 */ /* 0x000fe200078e020d */
[----:B------:R-:W-:Y:S01]  /*0ba0*/  LOP3.LUT R6, R22, R7, RZ, 0xc0, !PT ;  /* 0x0000000716067212 */ /* 0x000fe200078ec0ff */
[----:B------:R-:W-:Y:S02]  /*0bb0*/  @P3 IMAD R0, R20, R15, R5 ;  /* 0x0000000f14003224 */ /* 0x000fe400078e0205 */
[----:B0-----:R-:W-:-:S02]  /*0bc0*/  IMAD R5, R8, R23, R24 ;  /* 0x0000001708057224 */ /* 0x001fc400078e0218 */
[----:B------:R-:W-:Y:S02]  /*0bd0*/  IMAD R101, R13, R101, R0 ;  /* 0x000000650d657224 */ /* 0x000fe400078e0200 */
[----:B------:R-:W-:Y:S02]  /*0be0*/  IMAD R6, R5, R26, R6 ;  /* 0x0000001a05067224 */ /* 0x000fe400078e0206 */
[----:B------:R-:W-:-:S03]  /*0bf0*/  IMAD.MOV.U32 R0, RZ, RZ, 0x1 ;  /* 0x00000001ff007424 */ /* 0x000fc600078e00ff */
[----:B------:R-:W-:Y:S02]  /*0c00*/  SEL R100, R6, R101, !P3 ;  /* 0x0000006506647207 */ /* 0x000fe40005800000 */
[----:B------:R-:W-:-:S07]  /*0c10*/  SEL R101, R101, R6, !P3 ;  /* 0x0000000665657207 */ /* 0x000fce0005800000 */
.L_x_4:
[----:B------:R-:W-:-:S08]  /*0c20*/  NOP ;  /* 0x0000000000007918 */ /* 0x000fd00000000000 */
[----:B------:R-:W0:Y:S02]  /*0c30*/  USETMAXREG.TRY_ALLOC.CTAPOOL UP0, 0xe8 ;  /* 0x000000e8000079c8 */ /* 0x000e240008000600 */
[----:B0-----:R-:W-:-:S13]  /*0c40*/  PLOP3.LUT P0, PT, PT, PT, UP0, 0x80, 0x0 ;  /* 0x000000000000781c */ /* 0x001fda0003f0f008 */
[----:B------:R-:W-:Y:S05]  /*0c50*/  @!P0 BRA `(.L_x_4) ;  /* 0xfffffffc00f08947 */ /* 0x000fea000383ffff */
[----:B------:R-:W-:Y:S01]  /*0c60*/  ULDC.64 UR4, c[0x0][0x598] ;  /* 0x0001660000047ab9 */ /* 0x000fe20000000a00 */
[----:B------:R-:W-:Y:S01]  /*0c70*/  ULDC.64 UR38, c[0x0][0x208] ;  /* 0x0000820000267ab9 */ /* 0x000fe20000000a00 */
[----:B------:R-:W-:-:S04]  /*0c80*/  ISETP.NE.U32.AND P0, PT, RZ, UR4, PT ;  /* 0x00000004ff007c0c */ /* 0x000fc8000bf05070 */
[----:B------:R-:W-:-:S13]  /*0c90*/  ISETP.NE.AND.EX P0, PT, RZ, UR5, PT, P0 ;  /* 0x00000005ff007c0c */ /* 0x000fda000bf05300 */
[----:B------:R-:W-:Y:S05]  /*0ca0*/  @!P0 BRA `(.L_x_7) ;  /* 0x00000000001c8947 */ /* 0x000fea0003800000 */
[----:B------:R-:W0:Y:S02]  /*0cb0*/  LDC.64 R6, c[0x0][0x598] ;  /* 0x00016600ff067b82 */ /* 0x000e240000000a00 */
[----:B0-----:R-:W2:Y:S02]  /*0cc0*/  LDG.E.64 R6, desc[UR38][R6.64] ;  /* 0x0000002606067981 */ /* 0x001ea4000c1e1b00 */
[----:B--2---:R-:W-:-:S04]  /*0cd0*/  ISETP.NE.U32.AND P0, PT, R6, RZ, PT ;  /* 0x000000ff0600720c */ /* 0x004fc80003f05070 */
[----:B------:R-:W-:-:S13]  /*0ce0*/  ISETP.NE.AND.EX P0, PT, R7, RZ, PT, P0 ;  /* 0x000000ff0700720c */ /* 0x000fda0003f05300 */
[----:B------:R-:W-:Y:S05]  /*0cf0*/  @!P0 BRA `(.L_x_7) ;  /* 0x0000000000088947 */ /* 0x000fea0003800000 */
[----:B------:R0:W5:Y:S01]  /*0d00*/  LD.E R19, desc[UR38][R6.64] ;  /* 0x0000002606137980 */ /* 0x000162000c101900 */
[----:B------:R-:W-:Y:S05]  /*0d10*/  BRA `(.L_x_8) ;  /* 0x0000000000247947 */ /* 0x000fea0003800000 */
.L_x_7:
[----:B------:R-:W-:Y:S02]  /*0d20*/  ULDC.64 UR4, c[0x0][0x588] ;  /* 0x0001620000047ab9 */ /* 0x000fe40000000a00 */
[----:B------:R-:W-:-:S04]  /*0d30*/  ISETP.NE.U32.AND P0, PT, RZ, UR4, PT ;  /* 0x00000004ff007c0c */ /* 0x000fc8000bf05070 */
[----:B------:R-:W-:-:S13]  /*0d40*/  ISETP.NE.AND.EX P0, PT, RZ, UR5, PT, P0 ;  /* 0x00000005ff007c0c */ /* 0x000fda000bf05300 */
[----:B------:R-:W-:Y:S05]  /*0d50*/  @!P0 BRA `(.L_x_9) ;  /* 0x00000000000c8947 */ /* 0x000fea0003800000 */
[----:B------:R-:W0:Y:S02]  /*0d60*/  LDC.64 R6, c[0x0][0x588] ;  /* 0x00016200ff067b82 */ /* 0x000e240000000a00 */
[----:B0-----:R1:W5:Y:S01]  /*0d70*/  LDG.E R19, desc[UR38][R6.64] ;  /* 0x0000002606137981 */ /* 0x001362000c1e1900 */
[----:B------:R-:W-:Y:S05]  /*0d80*/  BRA `(.L_x_8) ;  /* 0x0000000000087947 */ /* 0x000fea0003800000 */
.L_x_9:
[----:B------:R-:W-:Y:S02]  /*0d90*/  ULDC UR4, c[0x0][0x580] ;  /* 0x0001600000047ab9 */ /* 0x000fe40000000800 */
[----:B------:R-:W-:-:S07]  /*0da0*/  IMAD.U32 R19, RZ, RZ, UR4 ;  /* 0x00000004ff137e24 */ /* 0x000fce000f8e00ff */
.L_x_8:
[----:B------:R-:W-:Y:S02]  /*0db0*/  ULDC.64 UR4, c[0x0][0x5a0] ;  /* 0x0001680000047ab9 */ /* 0x000fe40000000a00 */
[----:B------:R-:W-:-:S04]  /*0dc0*/  ISETP.NE.U32.AND P0, PT, RZ, UR4, PT ;  /* 0x00000004ff007c0c */ /* 0x000fc8000bf05070 */
[----:B------:R-:W-:-:S13]  /*0dd0*/  ISETP.NE.AND.EX P0, PT, RZ, UR5, PT, P0 ;  /* 0x00000005ff007c0c */ /* 0x000fda000bf05300 */
[----:B------:R-:W-:Y:S05]  /*0de0*/  @!P0 BRA `(.L_x_10) ;  /* 0x00000000001c8947 */ /* 0x000fea0003800000 */
[----:B01----:R-:W0:Y:S02]  /*0df0*/  LDC.64 R6, c[0x0][0x5a0] ;  /* 0x00016800ff067b82 */ /* 0x003e240000000a00 */
[----:B0-----:R-:W2:Y:S02]  /*0e00*/  LDG.E.64 R6, desc[UR38][R6.64] ;  /* 0x0000002606067981 */ /* 0x001ea4000c1e1b00 */
[----:B--2---:R-:W-:-:S04]  /*0e10*/  ISETP.NE.U32.AND P0, PT, R6, RZ, PT ;  /* 0x000000ff0600720c */ /* 0x004fc80003f05070 */
[----:B------:R-:W-:-:S13]  /*0e20*/  ISETP.NE.AND.EX P0, PT, R7, RZ, PT, P0 ;  /* 0x000000ff0700720c */ /* 0x000fda0003f05300 */
[----:B------:R-:W-:Y:S05]  /*0e30*/  @!P0 BRA `(.L_x_10) ;  /* 0x0000000000088947 */ /* 0x000fea0003800000 */
[----:B------:R0:W5:Y:S01]  /*0e40*/  LD.E R88, desc[UR38][R6.64] ;  /* 0x0000002606587980 */ /* 0x000162000c101900 */
[----:B------:R-:W-:Y:S05]  /*0e50*/  BRA `(.L_x_11) ;  /* 0x0000000000247947 */ /* 0x000fea0003800000 */
.L_x_10:
[----:B------:R-:W-:Y:S02]  /*0e60*/  ULDC.64 UR4, c[0x0][0x590] ;  /* 0x0001640000047ab9 */ /* 0x000fe40000000a00 */
[----:B------:R-:W-:-:S04]  /*0e70*/  ISETP.NE.U32.AND P0, PT, RZ, UR4, PT ;  /* 0x00000004ff007c0c */ /* 0x000fc8000bf05070 */
[----:B------:R-:W-:-:S13]  /*0e80*/  ISETP.NE.AND.EX P0, PT, RZ, UR5, PT, P0 ;  /* 0x00000005ff007c0c */ /* 0x000fda000bf05300 */
[----:B------:R-:W-:Y:S05]  /*0e90*/  @!P0 BRA `(.L_x_12) ;  /* 0x00000000000c8947 */ /* 0x000fea0003800000 */
[----:B------:R-:W2:Y:S02]  /*0ea0*/  LDC.64 R88, c[0x0][0x590] ;  /* 0x00016400ff587b82 */ /* 0x000ea40000000a00 */
[----:B--2---:R2:W5:Y:S01]  /*0eb0*/  LDG.E R88, desc[UR38][R88.64] ;  /* 0x0000002658587981 */ /* 0x004562000c1e1900 */
[----:B------:R-:W-:Y:S05]  /*0ec0*/  BRA `(.L_x_11) ;  /* 0x0000000000087947 */ /* 0x000fea0003800000 */
.L_x_12:
[----:B------:R-:W-:Y:S02]  /*0ed0*/  ULDC UR4, c[0x0][0x584] ;  /* 0x0001610000047ab9 */ /* 0x000fe40000000800 */
[----:B------:R-:W-:-:S07]  /*0ee0*/  IMAD.U32 R88, RZ, RZ, UR4 ;  /* 0x00000004ff587e24 */ /* 0x000fce000f8e00ff */
.L_x_11:
[----:B------:R-:W-:-:S13]  /*0ef0*/  LOP3.LUT P0, RZ, R0, 0xff, RZ, 0xc0, !PT ;  /* 0x000000ff00ff7812 */ /* 0x000fda000780c0ff */
[----:B------:R-:W-:Y:S05]  /*0f00*/  @!P0 EXIT ;  /* 0x000000000000894d */ /* 0x000fea0003800000 */
[----:B------:R-:W3:Y:S01]  /*0f10*/  LDC R90, c[0x0][0x658] ;  /* 0x00019600ff5a7b82 */ /* 0x000ee20000000800 */
[----:B------:R-:W-:Y:S01]  /*0f20*/  ULDC.64 UR6, c[0x0][0x288] ;  /* 0x0000a20000067ab9 */ /* 0x000fe20000000a00 */
[----:B------:R-:W-:Y:S01]  /*0f30*/  LOP3.LUT R14, R14, 0x1, RZ, 0xc0, !PT ;  /* 0x000000010e0e7812 */ /* 0x000fe200078ec0ff */
[----:B------:R-:W-:Y:S01]  /*0f40*/  UIADD3 UR4, UR7, 0x3f, URZ ;  /* 0x0000003f07047890 */ /* 0x000fe2000fffe03f */
[----:B------:R-:W-:Y:S01]  /*0f50*/  SHF.R.U32.HI R0, RZ, 0x2, R3 ;  /* 0x00000002ff007819 */ /* 0x000fe20000011603 */
[----:B01----:R-:W-:Y:S01]  /*0f60*/  IMAD.MOV.U32 R7, RZ, RZ, -0x1 ;  /* 0xffffffffff077424 */ /* 0x003fe200078e00ff */
[----:B------:R-:W-:Y:S01]  /*0f70*/  SHF.R.U32.HI R4, RZ, 0x1, R4 ;  /* 0x00000001ff047819 */ /* 0x000fe20000011604 */
[----:B------:R-:W-:Y:S01]  /*0f80*/  USHF.R.S32.HI UR5, URZ, 0x1f, UR4 ;  /* 0x0000001f3f057899 */ /* 0x000fe20008011404 */
[----:B------:R-:W0:Y:S01]  /*0f90*/  LDC.64 R92, c[0x0][0x5c8] ;  /* 0x00017200ff5c7b82 */ /* 0x000e220000000a00 */
[----:B------:R-:W-:Y:S01]  /*0fa0*/  IMAD.SHL.U32 R5, R14, 0x40, RZ ;  /* 0x000000400e057824 */ /* 0x000fe200078e00ff */
[----:B------:R-:W-:Y:S01]  /*0fb0*/  LOP3.LUT R0, R0, 0x7, RZ, 0xc0, !PT ;  /* 0x0000000700007812 */ /* 0x000fe200078ec0ff */
[----:B------:R-:W-:Y:S01]  /*0fc0*/  ULEA.HI UR5, UR5, UR4, URZ, 0x6 ;  /* 0x0000000405057291 */ /* 0x000fe2000f8f303f */
[----:B------:R-:W-:Y:S01]  /*0fd0*/  LOP3.LUT R23, R4, 0x30, RZ, 0xc0, !PT ;  /* 0x0000003004177812 */ /* 0x000fe200078ec0ff */
[----:B------:R-:W-:Y:S01]  /*0fe0*/  IMAD.MOV.U32 R9, RZ, RZ, 0x1 ;  /* 0x00000001ff097424 */ /* 0x000fe200078e00ff */
[--C-:B------:R-:W-:Y:S01]  /*0ff0*/  LOP3.LUT R22, R5, 0x40, R0.reuse, 0xe2, !PT ;  /* 0x0000004005167812 */ /* 0x100fe200078ee200 */
[----:B------:R-:W-:Y:S01]  /*1000*/  USHF.R.S32.HI UR43, URZ, 0x6, UR5 ;  /* 0x000000063f2b7899 */ /* 0x000fe20008011405 */
[----:B------:R-:W1:Y:S01]  /*1010*/  LDC R95, c[0x0][0x600] ;  /* 0x00018000ff5f7b82 */ /* 0x000e620000000800 */
[-C--:B------:R-:W-:Y:S01]  /*1020*/  IADD3 R5, RZ, -R23.reuse, -R0 ;  /* 0x80000017ff057210 */ /* 0x080fe20007ffe800 */
[----:B------:R-:W-:Y:S01]  /*1030*/  IMAD.U32 R6, RZ, RZ, UR6 ;  /* 0x00000006ff067e24 */ /* 0x000fe2000f8e00ff */
[C---:B--2---:R-:W-:Y:S01]  /*1040*/  LOP3.LUT R89, R3.reuse, 0x3, RZ, 0xc0, !PT ;  /* 0x0000000303597812 */ /* 0x044fe200078ec0ff */
[----:B------:R-:W-:Y:S01]  /*1050*/  UISETP.LT.AND UP0, UPT, UR43, 0x1, UPT ;  /* 0x000000012b00788c */ /* 0x000fe2000bf01270 */
[----:B------:R-:W-:Y:S01]  /*1060*/  LOP3.LUT R94, R3, 0x80, RZ, 0xc0, !PT ;  /* 0x00000080035e7812 */ /* 0x000fe200078ec0ff */
[----:B------:R-:W-:Y:S01]  /*1070*/  IMAD R5, R14, -0x40, R5 ;  /* 0xffffffc00e057824 */ /* 0x000fe200078e0205 */
[----:B------:R-:W-:Y:S01]  /*1080*/  ULDC UR4, c[0x0][0x284] ;  /* 0x0000a10000047ab9 */ /* 0x000fe20000000800 */
[-C--:B---3--:R-:W-:Y:S01]  /*1090*/  SHF.L.U32 R7, R7, R90.reuse, RZ ;  /* 0x0000005a07077219 */ /* 0x088fe200000006ff */
[----:B------:R-:W-:Y:S01]  /*10a0*/  USEL UR44, UR43, 0x1, UP0 ;  /* 0x000000012b2c7887 */ /* 0x000fe20008000000 */
[----:B------:R-:W-:Y:S01]  /*10b0*/  LOP3.LUT R22, R22, R23, RZ, 0xfc, !PT ;  /* 0x0000001716167212 */ /* 0x000fe200078efcff */
[----:B------:R-:W-:Y:S01]  /*10c0*/  IMAD R89, R89, -0x2, R6 ;  /* 0xfffffffe59597824 */ /* 0x000fe200078e0206 */
[----:B------:R-:W-:Y:S01]  /*10d0*/  SHF.L.U32 R90, R9, R90, RZ ;  /* 0x0000005a095a7219 */ /* 0x000fe200000006ff */
[----:B------:R-:W-:Y:S01]  /*10e0*/  VIADD R97, R5, UR4 ;  /* 0x0000000405617c36 */ /* 0x000fe20008000000 */
[----:B------:R-:W-:Y:S01]  /*10f0*/  LOP3.LUT R98, R18, 0x1, RZ, 0xfc, !PT ;  /* 0x0000000112627812 */ /* 0x000fe200078efcff */
[----:B------:R-:W-:Y:S01]  /*1100*/  IMAD.MOV.U32 R23, RZ, RZ, RZ ;  /* 0x000000ffff177224 */ /* 0x000fe200078e00ff */
[C---:B0-----:R-:W-:Y:S01]  /*1110*/  SHF.L.U64.HI R91, R92.reuse, 0x3, R93 ;  /* 0x000000035c5b7819 */ /* 0x041fe2000001025d */
[----:B------:R-:W-:Y:S01]  /*1120*/  IMAD.SHL.U32 R92, R92, 0x8, RZ ;  /* 0x000000085c5c7824 */ /* 0x000fe200078e00ff */
[----:B------:R-:W-:Y:S01]  /*1130*/  SHF.R.U32.HI R94, RZ, 0x7, R94 ;  /* 0x00000007ff5e7819 */ /* 0x000fe2000001165e */
[----:B------:R-:W-:Y:S01]  /*1140*/  IMAD.SHL.U32 R93, R3, 0x2, RZ ;  /* 0x00000002035d7824 */ /* 0x000fe200078e00ff */
[----:B------:R-:W-:Y:S01]  /*1150*/  LOP3.LUT R96, RZ, R7, RZ, 0x33, !PT ;  /* 0x00000007ff607212 */ /* 0x000fe200078e33ff */
[----:B------:R-:W-:Y:S01]  /*1160*/  UIADD3 UR44, UR43, -UR44, URZ ;  /* 0x8000002c2b2c7290 */ /* 0x000fe2000fffe03f */
[----:B------:R-:W-:Y:S01]  /*1170*/  UMOV UR40, URZ ;  /* 0x0000003f00287c82 */ /* 0x000fe20008000000 */
[----:B-1----:R-:W-:Y:S01]  /*1180*/  VIADD R95, R95, 0xffffffff ;  /* 0xffffffff5f5f7836 */ /* 0x002fe20000000000 */
[----:B------:R-:W-:-:S09]  /*1190*/  UMOV UR41, URZ ;  /* 0x0000003f00297c82 */ /* 0x000fd20008000000 */
.L_x_158:
[----:B0-----:R-:W0:Y:S01]  /*11a0*/  SHFL.IDX PT, R0, R94, RZ, 0x1f ;  /* 0x00001fff5e007589 */ /* 0x001e2200000e0000 */
[----:B-1----:R-:W1:Y:S01]  /*11b0*/  S2UR UR7, SR_CgaCtaId ;  /* 0x00000000000779c3 */ /* 0x002e620000008800 */
[----:B------:R-:W-:Y:S01]  /*11c0*/  UMOV UR6, 0x400 ;  /* 0x0000040000067882 */ /* 0x000fe20000000000 */
[----:B0-----:R-:W-:Y:S01]  /*11d0*/  R2UR UR4, R0 ;  /* 0x00000000000472ca */ /* 0x001fe200000e0000 */
[----:B-1----:R-:W-:-:S12]  /*11e0*/  ULEA UR46, UR7, UR6, 0x18 ;  /* 0x00000006072e7291 */ /* 0x002fd8000f8ec03f */
[----:B------:R-:W-:-:S04]  /*11f0*/  ULEA.HI UR5, UR4, UR4, URZ, 0x1 ;  /* 0x0000000404057291 */ /* 0x000fc8000f8f083f */
[----:B------:R-:W-:-:S04]  /*1200*/  ULOP3.LUT UR5, UR5, 0x7fffe, URZ, 0xc0, !UPT ;  /* 0x0007fffe05057892 */ /* 0x000fc8000f8ec03f */
[----:B------:R-:W-:-:S03]  /*1210*/  UIADD3 UR5, UR4, -UR5, URZ ;  /* 0x8000000504057290 */ /* 0x000fc6000fffe03f */
[----:B------:R-:W-:Y:S01]  /*1220*/  ULDC UR4, c[0x0][0x28c] ;  /* 0x0000a30000047ab9 */ /* 0x000fe20000000800 */
[----:B------:R-:W-:Y:S01]  /*1230*/  ULEA UR5, UR5, UR46, 0xd ;  /* 0x0000002e05057291 */ /* 0x000fe2000f8e683f */
[----:B------:R-:W-:-:S03]  /*1240*/  ISETP.LT.AND P0, PT, RZ, UR4, PT ;  /* 0x00000004ff007c0c */ /* 0x000fc6000bf01270 */
[----:B------:R-:W-:-:S04]  /*1250*/  UIADD3 UR5, UR5, 0x100, URZ ;  /* 0x0000010005057890 */ /* 0x000fc8000fffe03f */
[----:B------:R-:W-:-:S04]  /*1260*/  USHF.R.U32.HI UR5, URZ, 0x4, UR5 ;  /* 0x000000043f057899 */ /* 0x000fc80008011605 */
[----:B------:R-:W-:-:S04]  /*1270*/  ULOP3.LUT UR5, UR5, 0x3fff, URZ, 0xc0, !UPT ;  /* 0x00003fff05057892 */ /* 0x000fc8000f8ec03f */
[----:B------:R-:W-:Y:S01]  /*1280*/  ULOP3.LUT UR45, UR5, 0x10000, URZ, 0xfc, !UPT ;  /* 0x00010000052d7892 */ /* 0x000fe2000f8efc3f */
[----:B--2345:R-:W-:Y:S11]  /*1290*/  @P0 BRA `(.L_x_13) ;  /* 0x0000000000400947 */ /* 0x03cff60003800000 */
[----:B------:R-:W-:Y:S01]  /*12a0*/  MOV R0, 0x0 ;  /* 0x0000000000007802 */ /* 0x000fe20000000f00 */
[----:B------:R-:W-:Y:S01]  /*12b0*/  ULDC.64 UR4, c[0x4][0x68] ;  /* 0x01001a0000047ab9 */ /* 0x000fe20000000a00 */
[----:B------:R-:W-:Y:S01]  /*12c0*/  ULDC.64 UR6, c[0x4][0x8] ;  /* 0x0100020000067ab9 */ /* 0x000fe20000000a00 */
[----:B------:R-:W-:Y:S01]  /*12d0*/  IMAD.U32 R4, RZ, RZ, UR4 ;  /* 0x00000004ff047e24 */ /* 0x000fe2000f8e00ff */
[----:B------:R0:W1:Y:S01]  /*12e0*/  LDC.64 R14, c[0x4][R0] ;  /* 0x01000000000e7b82 */ /* 0x0000620000000a00 */
[----:B------:R-:W-:Y:S01]  /*12f0*/  IMAD.U32 R5, RZ, RZ, UR5 ;  /* 0x00000005ff057e24 */ /* 0x000fe2000f8e00ff */
[----:B------:R-:W-:Y:S01]  /*1300*/  ULDC.64 UR4, c[0x4][0x70] ;  /* 0x01001c0000047ab9 */ /* 0x000fe20000000a00 */
[----:B------:R-:W-:Y:S02]  /*1310*/  IMAD.U32 R10, RZ, RZ, UR6 ;  /* 0x00000006ff0a7e24 */ /* 0x000fe4000f8e00ff */
[----:B------:R-:W-:Y:S02]  /*1320*/  IMAD.U32 R6, RZ, RZ, UR4 ;  /* 0x00000004ff067e24 */ /* 0x000fe4000f8e00ff */
[----:B------:R-:W-:-:S02]  /*1330*/  IMAD.U32 R7, RZ, RZ, UR5 ;  /* 0x00000005ff077e24 */ /* 0x000fc4000f8e00ff */
[----:B------:R-:W-:Y:S02]  /*1340*/  IMAD.U32 R11, RZ, RZ, UR7 ;  /* 0x00000007ff0b7e24 */ /* 0x000fe4000f8e00ff */
[----:B------:R-:W-:Y:S02]  /*1350*/  IMAD.MOV.U32 R8, RZ, RZ, 0x1e1 ;  /* 0x000001e1ff087424 */ /* 0x000fe400078e00ff */
[----:B------:R-:W-:Y:S02]  /*1360*/  IMAD.MOV.U32 R12, RZ, RZ, 0x1 ;  /* 0x00000001ff0c7424 */ /* 0x000fe400078e00ff */
[----:B0-----:R-:W-:-:S07]  /*1370*/  IMAD.MOV.U32 R13, RZ, RZ, RZ ;  /* 0x000000ffff0d7224 */ /* 0x001fce00078e00ff */
[----:B------:R-:W-:-:S07]  /*1380*/  LEPC R20, `(.L_x_13) ;  /* 0x000000001014794e */ /* 0x000fce0000000000 */
[----:B-1---5:R-:W-:Y:S05]  /*1390*/  CALL.ABS.NOINC R14 ;  /* 0x000000000e007343 */ /* 0x022fea0003c00000 */
.L_x_13:
[----:B------:R-:W-:-:S13]  /*13a0*/  ISETP.NE.AND P0, PT, R98, 0x3, PT ;  /* 0x000000036200780c */ /* 0x000fda0003f05270 */
[----:B------:R-:W-:Y:S05]  /*13b0*/  @!P0 BRA `(.L_x_14) ;  /* 0x0000000000048947 */ /* 0x000fea0003800000 */
[----:B------:R-:W-:Y:S01]  /*13c0*/  BPT.TRAP 0x1 ;  /* 0x000000040000795c */ /* 0x000fe20000300000 */
.L_x_14:
[----:B------:R-:W-:Y:S02]  /*13d0*/  IMAD.U32 R3, RZ, RZ, UR41 ;  /* 0x00000029ff037e24 */ /* 0x000fe4000f8e00ff */
[----:B------:R-:W-:-:S03]  /*13e0*/  IMAD.U32 R0, RZ, RZ, UR40 ;  /* 0x00000028ff007e24 */ /* 0x000fc6000f8e00ff */
[----:B------:R-:W-:Y:S02]  /*13f0*/  LEA R3, R3, UR46, 0x3 ;  /* 0x0000002e03037c11 */ /* 0x000fe4000f8e18ff */
[----:B------:R-:W-:-:S04]  /*1400*/  SHF.L.U32 R0, R0, 0x1f, RZ ;  /* 0x0000001f00007819 */ /* 0x000fc800000006ff */
[----:B------:R0:W1:Y:S01]  /*1410*/  SYNCS.PHASECHK.TRANS64.TRYWAIT P1, [R3+URZ], R0 ;  /* 0x00000000030075a7 */ /* 0x000062000802017f */
[----:B------:R-:W-:Y:S05]  /*1420*/  @!P0 BRA `(.L_x_15) ;  /* 0x0000000000048947 */ /* 0x000fea0003800000 */
[----:B------:R-:W-:Y:S01]  /*1430*/  BPT.TRAP 0x1 ;  /* 0x000000040000795c */ /* 0x000fe20000300000 */
.L_x_15:
[----:B------:R-:W-:-:S05]  /*1440*/  IMAD.U32 R4, RZ, RZ, UR44 ;  /* 0x0000002cff047e24 */ /* 0x000fca000f8e00ff */
[----:B------:R-:W-:Y:S01]  /*1450*/  ISETP.GE.AND P2, PT, R4, 0x1, PT ;  /* 0x000000010400780c */ /* 0x000fe20003f46270 */
[----:B-1----:R-:W-:-:S12]  /*1460*/  @P1 BRA `(.L_x_16) ;  /* 0x0000000000081947 */ /* 0x002fd80003800000 */
[----:B------:R-:W1:Y:S02]  /*1470*/  SYNCS.PHASECHK.TRANS64.TRYWAIT P1, [R3+URZ], R0 ;  /* 0x00000000030075a7 */ /* 0x000e64000802017f */
[----:B-1----:R-:W-:Y:S05]  /*1480*/  @!P1 BRA `(.L_x_17) ;  /* 0x00000064005c9947 */ /* 0x002fea0003800000 */
.L_x_16:
[----:B------:R-:W-:Y:S05]  /*1490*/  WARPSYNC.ALL ;  /* 0x0000000000007948 */ /* 0x000fea0003800000 */
[----:B------:R-:W-:Y:S01]  /*14a0*/  UIADD3 UR4, UR46, 0xc100, URZ ;  /* 0x0000c1002e047890 */ /* 0x000fe2000fffe03f */
[----:B------:R-:W-:Y:S01]  /*14b0*/  WARPGROUP.ARRIVE ;  /* 0x00000000000079c5 */ /* 0x000fe20000000000 */
[----:B------:R-:W-:Y:S02]  /*14c0*/  ULEA UR5, UR41, UR45, 0xa ;  /* 0x0000002d29057291 */ /* 0x000fe4000f8e503f */
[----:B------:R-:W-:Y:S01]  /*14d0*/  USHF.R.U32.HI UR4, URZ, 0x4, UR4 ;  /* 0x000000043f047899 */ /* 0x000fe20008011604 */
[----:B------:R-:W-:Y:S01]  /*14e0*/  UMOV UR9, 0x40000040 ;  /* 0x4000004000097882 */ /* 0x000fe20000000000 */
[----:B------:R-:W-:-:S02]  /*14f0*/  UMOV UR11, 0x40000040 ;  /* 0x40000040000b7882 */ /* 0x000fc40000000000 */
[----:B------:R-:W-:Y:S01]  /*1500*/  ULOP3.LUT UR4, UR4, 0x3fff, URZ, 0xc0, !UPT ;  /* 0x00003fff04047892 */ /* 0x000fe2000f8ec03f */
[----:B------:R-:W-:-:S03]  /*1510*/  UMOV UR8, UR5 ;  /* 0x0000000500087c82 */ /* 0x000fc60008000000 */
[----:B------:R-:W-:-:S04]  /*1520*/  ULOP3.LUT UR4, UR4, 0x10000, URZ, 0xfc, !UPT ;  /* 0x0001000004047892 */ /* 0x000fc8000f8efc3f */
[----:B------:R-:W-:-:S07]  /*1530*/  ULEA UR6, UR41, UR4, 0xa ;  /* 0x0000000429067291 */ /* 0x000fce000f8e503f */
[----:B------:R-:W-:Y:S02]  /*1540*/  UMOV UR10, UR6 ;  /* 0x00000006000a7c82 */ /* 0x000fe40008000000 */
[----:B------:R-:W-:Y:S01]  /*1550*/  HGMMA.64x128x16.F32.BF16 R24, gdesc[UR8], RZ, !UPT, gsb0 ;  /* 0x01e00000081879f0 */ /* 0x000fe2000c0018ff */
[----:B------:R-:W-:Y:S02]  /*1560*/  UIADD3 UR8, UR5, 0x2, URZ ;  /* 0x0000000205087890 */ /* 0x000fe4000fffe03f */
[----:B------:R-:W-:Y:S01]  /*1570*/  UIADD3 UR10, UR6, 0x2, URZ ;  /* 0x00000002060a7890 */ /* 0x000fe2000fffe03f */
[----:B------:R-:W-:Y:S01]  /*1580*/  UMOV UR9, 0x40000040 ;  /* 0x4000004000097882 */ /* 0x000fe20000000000 */
[----:B------:R-:W-:Y:S01]  /*1590*/  UMOV UR11, 0x40000040 ;  /* 0x40000040000b7882 */ /* 0x000fe20000000000 */
[----:B------:R-:W-:Y:S02]  /*15a0*/  WARPGROUP.DEPBAR.LE gsb0, 0x0 ;  /* 0x00008000000079c5 */ /* 0x000fe40000010000 */
[----:B------:R-:W-:-:S06]  /*15b0*/  WARPGROUP.ARRIVE ;  /* 0x00000000000079c5 */ /* 0x000fcc0000000000 */
[----:B------:R-:W-:Y:S01]  /*15c0*/  HGMMA.64x128x16.F32.BF16 R24, gdesc[UR8], R24, gsb0 ;  /* 0x01e00000081879f0 */ /* 0x000fe20008001818 */
        /* <DEDUP_REMOVED lines=13> */
[----:B------:R-:W-:Y:S03]  /*16a0*/  HGMMA.64x128x16.F32.BF16 R24, gdesc[UR8], R24, gsb0 ;  /* 0x01e00000081879f0 */ /* 0x000fe60008001818 */
[----:B------:R-:W-:Y:S02]  /*16b0*/  WARPGROUP.DEPBAR.LE gsb0, 0x0 ;  /* 0x00008000000079c5 */ /* 0x000fe40000010000 */
[----:B------:R-:W-:Y:S05]  /*16c0*/  @!P2 BRA `(.L_x_18) ;  /* 0x00000004001ca947 */ /* 0x000fea0003800000 */
[----:B------:R-:W-:Y:S01]  /*16d0*/  UIADD3 UR5, UR41, 0x1, URZ ;  /* 0x0000000129057890 */ /* 0x000fe2000fffe03f */
[----:B01----:R-:W-:-:S03]  /*16e0*/  IMAD.U32 R0, RZ, RZ, UR44 ;  /* 0x0000002cff007e24 */ /* 0x003fc6000f8e00ff */
[----:B------:R-:W-:-:S04]  /*16f0*/  UISETP.NE.AND UP0, UPT, UR5, 0x3, UPT ;  /* 0x000000030500788c */ /* 0x000fc8000bf05270 */
[----:B------:R-:W-:Y:S02]  /*1700*/  USEL UR6, URZ, 0x1, UP0 ;  /* 0x000000013f067887 */ /* 0x000fe40008000000 */
[----:B------:R-:W-:Y:S02]  /*1710*/  USEL UR5, UR5, URZ, UP0 ;  /* 0x0000003f05057287 */ /* 0x000fe40008000000 */
[----:B------:R-:W-:-:S06]  /*1720*/  ULOP3.LUT UR6, UR40, UR6, URZ, 0x3c, !UPT ;  /* 0x0000000628067292 */ /* 0x000fcc000f8e3c3f */
[----:B------:R-:W-:Y:S01]  /*1730*/  IMAD.U32 R5, RZ, RZ, UR6 ;  /* 0x00000006ff057e24 */ /* 0x000fe2000f8e00ff */
[----:B------:R-:W-:-:S06]  /*1740*/  UMOV UR6, UR41 ;  /* 0x0000002900067c82 */ /* 0x000fcc0008000000 */
.L_x_25:
[----:B01----:R-:W-:Y:S05]  /*1750*/  @!P0 BRA `(.L_x_19) ;  /* 0x0000000000048947 */ /* 0x003fea0003800000 */
[----:B------:R-:W-:Y:S01]  /*1760*/  BPT.TRAP 0x1 ;  /* 0x000000040000795c */ /* 0x000fe20000300000 */
.L_x_19:
[----:B------:R-:W0:Y:S01]  /*1770*/  S2UR UR8, SR_CgaCtaId ;  /* 0x00000000000879c3 */ /* 0x000e220000008800 */
[----:B------:R-:W-:Y:S01]  /*1780*/  UMOV UR7, 0x400 ;  /* 0x0000040000077882 */ /* 0x000fe20000000000 */
[----:B------:R-:W-:Y:S01]  /*1790*/  SHF.L.U32 R3, R5, 0x1f, RZ ;  /* 0x0000001f05037819 */ /* 0x000fe200000006ff */
[----:B0-----:R-:W-:-:S04]  /*17a0*/  ULEA UR13, UR8, UR7, 0x18 ;  /* 0x00000007080d7291 */ /* 0x001fc8000f8ec03f */
[----:B------:R-:W-:-:S09]  /*17b0*/  ULEA UR7, UR5, UR13, 0x3 ;  /* 0x0000000d05077291 */ /* 0x000fd2000f8e183f */
[----:B------:R0:W1:Y:S01]  /*17c0*/  SYNCS.PHASECHK.TRANS64.TRYWAIT P1, [UR7], R3 ;  /* 0x00000003ff0075a7 */ /* 0x0000620008020147 */
[----:B------:R-:W-:Y:S05]  /*17d0*/  @!P0 BRA `(.L_x_20) ;  /* 0x0000000000048947 */ /* 0x000fea0003800000 */
[----:B------:R-:W-:Y:S01]  /*17e0*/  BPT.TRAP 0x1 ;  /* 0x000000040000795c */ /* 0x000fe20000300000 */
.L_x_20:
[----:B-1----:R-:W-:Y:S05]  /*17f0*/  @P1 BRA `(.L_x_21) ;  /* 0x0000000000081947 */ /* 0x002fea0003800000 */
[----:B------:R-:W1:Y:S02]  /*1800*/  SYNCS.PHASECHK.TRANS64.TRYWAIT P1, [UR7], R3 ;  /* 0x00000003ff0075a7 */ /* 0x000e640008020147 */
[----:B-1----:R-:W-:Y:S05]  /*1810*/  @!P1 BRA `(.L_x_22) ;  /* 0x00000060008c9947 */ /* 0x002fea0003800000 */
.L_x_21:
[----:B------:R-:W-:Y:S01]  /*1820*/  ULEA UR7, UR5, UR45, 0xa ;  /* 0x0000002d05077291 */ /* 0x000fe2000f8e503f */
[----:B------:R-:W-:Y:S01]  /*1830*/  WARPGROUP.ARRIVE ;  /* 0x00000000000079c5 */ /* 0x000fe20000000000 */
[----:B------:R-:W-:Y:S01]  /*1840*/  ULEA UR12, UR5, UR4, 0xa ;  /* 0x00000004050c7291 */ /* 0x000fe2000f8e503f */
[----:B------:R-:W-:Y:S01]  /*1850*/  UMOV UR9, 0x40000040 ;  /* 0x4000004000097882 */ /* 0x000fe20000000000 */
[----:B------:R-:W-:-:S03]  /*1860*/  UMOV UR11, 0x40000040 ;  /* 0x40000040000b7882 */ /* 0x000fc60000000000 */
[----:B------:R-:W-:Y:S02]  /*1870*/  UMOV UR8, UR7 ;  /* 0x0000000700087c82 */ /* 0x000fe40008000000 */
[----:B------:R-:W-:Y:S02]  /*1880*/  UMOV UR10, UR12 ;  /* 0x0000000c000a7c82 */ /* 0x000fe40008000000 */
[----:B------:R-:W-:Y:S01]  /*1890*/  HGMMA.64x128x16.F32.BF16 R24, gdesc[UR8], R24, gsb0 ;  /* 0x01e00000081879f0 */ /* 0x000fe20008001818 */
[----:B------:R-:W-:Y:S02]  /*18a0*/  UIADD3 UR8, UR7, 0x2, URZ ;  /* 0x0000000207087890 */ /* 0x000fe4000fffe03f */
[----:B------:R-:W-:Y:S01]  /*18b0*/  UIADD3 UR10, UR12, 0x2, URZ ;  /* 0x000000020c0a7890 */ /* 0x000fe2000fffe03f */
[----:B------:R-:W-:Y:S01]  /*18c0*/  UMOV UR9, 0x40000040 ;  /* 0x4000004000097882 */ /* 0x000fe20000000000 */
[----:B------:R-:W-:Y:S01]  /*18d0*/  UMOV UR11, 0x40000040 ;  /* 0x40000040000b7882 */ /* 0x000fe20000000000 */
[----:B------:R-:W-:-:S02]  /*18e0*/  WARPGROUP.DEPBAR.LE gsb0, 0x0 ;  /* 0x00008000000079c5 */ /* 0x000fc40000010000 */
        /* <DEDUP_REMOVED lines=18> */
[----:B------:R-:W-:Y:S01]  /*1a10*/  BPT.TRAP 0x1 ;  /* 0x000000040000795c */ /* 0x000fe20000300000 */
.L_x_23:
[----:B------:R-:W-:Y:S01]  /*1a20*/  ULEA UR7, UR6, UR13, 0x3 ;  /* 0x0000000d06077291 */ /* 0x000fe2000f8e183f */
[----:B------:R-:W-:-:S03]  /*1a30*/  ISETP.GT.U32.AND P1, PT, R18, 0x1, PT ;  /* 0x000000011200780c */ /* 0x000fc60003f24070 */
[----:B------:R-:W-:-:S04]  /*1a40*/  UIADD3 UR7, UR7, 0x18, URZ ;  /* 0x0000001807077890 */ /* 0x000fc8000fffe03f */
[----:B------:R-:W-:-:S09]  /*1a50*/  UPRMT UR7, URZ, 0x654, UR7 ;  /* 0x000006543f077896 */ /* 0x000fd20008000007 */
[----:B------:R-:W-:Y:S01]  /*1a60*/  SYNCS.ARRIVE.TRANS64.RED.A1T0 RZ, [UR7], RZ ;  /* 0x000000ffffff79a7 */ /* 0x000fe20008100407 */
[----:B------:R-:W-:Y:S05]  /*1a70*/  @P1 BRA `(.L_x_24) ;  /* 0x0000000000041947 */ /* 0x000fea0003800000 */
[----:B------:R-:W-:Y:S01]  /*1a80*/  BPT.TRAP 0x1 ;  /* 0x000000040000795c */ /* 0x000fe20000300000 */
.L_x_24:
[----:B------:R-:W-:Y:S01]  /*1a90*/  UIADD3 UR5, UR5, 0x1, URZ ;  /* 0x0000000105057890 */ /* 0x000fe2000fffe03f */
[C---:B------:R-:W-:Y:S01]  /*1aa0*/  ISETP.GT.AND P1, PT, R0.reuse, 0x1, PT ;  /* 0x000000010000780c */ /* 0x040fe20003f24270 */
[----:B------:R-:W-:Y:S01]  /*1ab0*/  UIADD3 UR6, UR6, 0x1, URZ ;  /* 0x0000000106067890 */ /* 0x000fe2000fffe03f */
[----:B------:R-:W-:Y:S01]  /*1ac0*/  VIADD R0, R0, 0xffffffff ;  /* 0xffffffff00007836 */ /* 0x000fe20000000000 */
[----:B------:R-:W-:Y:S02]  /*1ad0*/  UISETP.NE.AND UP0, UPT, UR5, 0x3, UPT ;  /* 0x000000030500788c */ /* 0x000fe4000bf05270 */
[----:B------:R-:W-:Y:S02]  /*1ae0*/  UISETP.NE.AND UP1, UPT, UR6, 0x3, UPT ;  /* 0x000000030600788c */ /* 0x000fe4000bf25270 */
[----:B------:R-:W-:Y:S02]  /*1af0*/  USEL UR7, URZ, 0x1, UP0 ;  /* 0x000000013f077887 */ /* 0x000fe40008000000 */
[----:B------:R-:W-:-:S02]  /*1b00*/  USEL UR5, UR5, URZ, UP0 ;  /* 0x0000003f05057287 */ /* 0x000fc40008000000 */
[----:B------:R-:W-:Y:S02]  /*1b10*/  USEL UR6, UR6, URZ, UP1 ;  /* 0x0000003f06067287 */ /* 0x000fe40008800000 */
[----:B------:R-:W-:Y:S01]  /*1b20*/  LOP3.LUT R5, R5, UR7, RZ, 0x3c, !PT ;  /* 0x0000000705057c12 */ /* 0x000fe2000f8e3cff */
[----:B------:R-:W-:Y:S09]  /*1b30*/  @P1 BRA `(.L_x_25) ;  /* 0xfffffffc00041947 */ /* 0x000ff2000383ffff */
.L_x_18:
[----:B01----:R-:W0:Y:S02]  /*1b40*/  LDC R0, c[0x0][0x28c] ;  /* 0x0000a300ff007b82 */ /* 0x003e240000000800 */
[----:B0-----:R-:W-:-:S13]  /*1b50*/  ISETP.GE.AND P1, PT, R0, 0x1, PT ;  /* 0x000000010000780c */ /* 0x001fda0003f26270 */
[----:B------:R-:W-:Y:S05]  /*1b60*/  @!P1 BRA `(.L_x_26) ;  /* 0x0000000000409947 */ /* 0x000fea0003800000 */
[----:B------:R-:W-:Y:S05]  /*1b70*/  @!P0 BRA `(.L_x_27) ;  /* 0x0000000000048947 */ /* 0x000fea0003800000 */
[----:B------:R-:W-:Y:S01]  /*1b80*/  BPT.TRAP 0x1 ;  /* 0x000000040000795c */ /* 0x000fe20000300000 */
.L_x_27:
[----:B------:R-:W0:Y:S01]  /*1b90*/  S2UR UR7, SR_CgaCtaId ;  /* 0x00000000000779c3 */ /* 0x000e220000008800 */
[----:B------:R-:W-:Y:S01]  /*1ba0*/  UIADD3 UR6, UR44, UR41, URZ ;  /* 0x000000292c067290 */ /* 0x000fe2000fffe03f */
[----:B------:R-:W-:-:S03]  /*1bb0*/  ISETP.GT.U32.AND P0, PT, R18, 0x1, PT ;  /* 0x000000011200780c */ /* 0x000fc60003f04070 */
[----:B------:R-:W-:-:S04]  /*1bc0*/  UIMAD.WIDE.U32 UR4, UR6, -0x55555555, URZ ;  /* 0xaaaaaaab060478a5 */ /* 0x000fc8000f8e003f */
[----:B------:R-:W-:-:S03]  /*1bd0*/  USHF.R.U32.HI UR4, URZ, 0x1, UR5 ;  /* 0x000000013f047899 */ /* 0x000fc60008011605 */
[----:B------:R-:W-:Y:S01]  /*1be0*/  UMOV UR5, 0x400 ;  /* 0x0000040000057882 */ /* 0x000fe20000000000 */
[----:B------:R-:W-:Y:S02]  /*1bf0*/  UIMAD UR6, UR4, -0x3, UR6 ;  /* 0xfffffffd040678a4 */ /* 0x000fe4000f8e0206 */
[----:B0-----:R-:W-:-:S04]  /*1c00*/  ULEA UR5, UR7, UR5, 0x18 ;  /* 0x0000000507057291 */ /* 0x001fc8000f8ec03f */
[----:B------:R-:W-:-:S04]  /*1c10*/  ULEA UR6, UR6, UR5, 0x3 ;  /* 0x0000000506067291 */ /* 0x000fc8000f8e183f */
[----:B------:R-:W-:-:S04]  /*1c20*/  UIADD3 UR6, UR6, 0x18, URZ ;  /* 0x0000001806067890 */ /* 0x000fc8000fffe03f */
[----:B------:R-:W-:-:S09]  /*1c30*/  UPRMT UR6, URZ, 0x654, UR6 ;  /* 0x000006543f067896 */ /* 0x000fd20008000006 */
[----:B------:R-:W-:Y:S01]  /*1c40*/  SYNCS.ARRIVE.TRANS64.RED.A1T0 RZ, [UR6], RZ ;  /* 0x000000ffffff79a7 */ /* 0x000fe20008100406 */
[----:B------:R-:W-:Y:S05]  /*1c50*/  @P0 BRA `(.L_x_26) ;  /* 0x0000000000040947 */ /* 0x000fea0003800000 */
[----:B------:R-:W-:Y:S01]  /*1c60*/  BPT.TRAP 0x1 ;  /* 0x000000040000795c */ /* 0x000fe20000300000 */
.L_x_26:
[----:B------:R-:W-:Y:S01]  /*1c70*/  IMAD.SHL.U32 R6, R100, 0x80, RZ ;  /* 0x0000008064067824 */ /* 0x000fe200078e00ff */
[----:B------:R-:W-:Y:S01]  /*1c80*/  UIADD3 UR41, UR43, UR41, URZ ;  /* 0x000000292b297290 */ /* 0x000fe2000fffe03f */
[----:B------:R-:W-:Y:S01]  /*1c90*/  SHF.R.S32.HI R11, RZ, 0x1f, R99 ;  /* 0x0000001fff0b7819 */ /* 0x000fe20000011463 */
[----:B------:R-:W-:Y:S01]  /*1ca0*/  UISETP.GE.U32.AND UP1, UPT, UR43, 0x3, UPT ;  /* 0x000000032b00788c */ /* 0x000fe2000bf26070 */
[----:B------:R-:W-:Y:S01]  /*1cb0*/  IMAD.SHL.U32 R10, R101, 0x80, RZ ;  /* 0x00000080650a7824 */ /* 0x000fe200078e00ff */
[----:B------:R-:W-:Y:S01]  /*1cc0*/  ULDC UR7, c[0x0][0x288] ;  /* 0x0000a20000077ab9 */ /* 0x000fe20000000800 */
[C---:B------:R-:W-:Y:S01]  /*1cd0*/  LOP3.LUT R8, R6.reuse, 0x6, R93, 0xf8, !PT ;  /* 0x0000000606087812 */ /* 0x040fe200078ef85d */
[----:B------:R-:W-:Y:S01]  /*1ce0*/  UISETP.GT.U32.AND UP0, UPT, UR41, 0x2, UPT ;  /* 0x000000022900788c */ /* 0x000fe2000bf04070 */
[----:B------:R-:W-:Y:S01]  /*1cf0*/  ISETP.GE.AND P0, PT, R6, UR7, PT ;  /* 0x0000000706007c0c */ /* 0x000fe2000bf06270 */
[----:B------:R-:W-:Y:S01]  /*1d00*/  ULDC.64 UR4, c[0x0][0x5d0] ;  /* 0x0001740000047ab9 */ /* 0x000fe20000000a00 */
[--C-:B------:R-:W-:Y:S01]  /*1d10*/  SHF.R.S32.HI R9, RZ, 0x1f, R8.reuse ;  /* 0x0000001fff097819 */ /* 0x100fe20000011408 */
[----:B------:R-:W-:Y:S01]  /*1d20*/  ULDC UR10, c[0x0][0x284] ;  /* 0x0000a100000a7ab9 */ /* 0x000fe20000000800 */
[----:B------:R-:W-:Y:S01]  /*1d30*/  IMAD R0, R11, UR4, RZ ;  /* 0x000000040b007c24 */ /* 0x000fe2000f8e02ff */
[----:B------:R-:W-:Y:S01]  /*1d40*/  UISETP.LT.U32.AND UP0, UPT, UR43, 0x3, UP0 ;  /* 0x000000032b00788c */ /* 0x000fe20008701070 */
[----:B------:R-:W-:Y:S01]  /*1d50*/  ISETP.GE.OR P0, PT, R10, UR10, P0 ;  /* 0x0000000a0a007c0c */ /* 0x000fe20008706670 */
[----:B------:R-:W-:Y:S01]  /*1d60*/  IMAD.WIDE.U32 R4, R99, UR4, R8 ;  /* 0x0000000463047c25 */ /* 0x000fe2000f8e0008 */
[----:B------:R-:W-:Y:S01]  /*1d70*/  ULDC.64 UR8, c[0x0][0x5c8] ;  /* 0x0001720000087ab9 */ /* 0x000fe20000000a00 */
[----:B------:R-:W-:-:S02]  /*1d80*/  USEL UR6, URZ, 0x1, !UP0 ;  /* 0x000000013f067887 */ /* 0x000fc4000c000000 */
[----:B------:R-:W-:Y:S01]  /*1d90*/  IMAD R3, R99, UR5, R0 ;  /* 0x0000000563037c24 */ /* 0x000fe2000f8e0200 */
[----:B------:R-:W-:Y:S01]  /*1da0*/  @UP1 UIMAD.WIDE.U32 UR4, UR41, -0x55555555, URZ ;  /* 0xaaaaaaab290418a5 */ /* 0x000fe2000f8e003f */
[----:B------:R-:W-:Y:S01]  /*1db0*/  IMAD.WIDE R100, R101, 0x80, R22 ;  /* 0x0000008065647825 */ /* 0x000fe200078e0216 */
[----:B------:R-:W-:Y:S02]  /*1dc0*/  ULOP3.LUT UR40, UR40, UR6, URZ, 0x3c, !UPT ;  /* 0x0000000628287292 */ /* 0x000fe4000f8e3c3f */
[----:B------:R-:W-:Y:S01]  /*1dd0*/  @UP1 USHF.R.U32.HI UR4, URZ, 0x1, UR5 ;  /* 0x000000013f041899 */ /* 0x000fe20008011605 */
[----:B------:R-:W-:Y:S02]  /*1de0*/  IMAD.IADD R5, R5, 0x1, R3 ;  /* 0x0000000105057824 */ /* 0x000fe400078e0203 */
[----:B------:R-:W-:Y:S01]  /*1df0*/  IMAD R3, R101, UR8, RZ ;  /* 0x0000000865037c24 */ /* 0x000fe2000f8e02ff */
[----:B------:R-:W-:Y:S01]  /*1e00*/  @UP1 ULOP3.LUT UR40, UR40, 0x1, UR4, 0x78, !UPT ;  /* 0x0000000128281892 */ /* 0x000fe2000f8e7804 */
[----:B------:R-:W-:-:S04]  /*1e10*/  IMAD.WIDE.U32 R102, R100, UR8, R4 ;  /* 0x0000000864667c25 */ /* 0x000fc8000f8e0004 */
[----:B------:R-:W-:Y:S02]  /*1e20*/  IMAD R7, R100, UR9, R3 ;  /* 0x0000000964077c24 */ /* 0x000fe4000f8e0203 */
[----:B------:R-:W-:Y:S01]  /*1e30*/  IMAD.MOV.U32 R0, RZ, RZ, -0x1 ;  /* 0xffffffffff007424 */ /* 0x000fe200078e00ff */
[----:B------:R-:W-:Y:S06]  /*1e40*/  @P0 BRA `(.L_x_28) ;  /* 0x00000040001c0947 */ /* 0x000fec0003800000 */
[----:B-----5:R-:W-:Y:S01]  /*1e50*/  FSETP.NEU.AND P0, PT, R88, RZ, PT ;  /* 0x000000ff5800720b */ /* 0x020fe20003f0d000 */
[----:B------:R-:W-:Y:S01]  /*1e60*/  IMAD.IADD R4, R89, 0x1, -R6 ;  /* 0x0000000159047824 */ /* 0x000fe200078e0a06 */
[----:B------:R-:W-:Y:S01]  /*1e70*/  BSSY B0, `(.L_x_28) ;  /* 0x0000404000007945 */ /* 0x000fe20003800000 */
[----:B------:R-:W-:Y:S02]  /*1e80*/  IMAD.IADD R3, R97, 0x1, -R10 ;  /* 0x0000000161037824 */ /* 0x000fe400078e0a0a */
[----:B------:R-:W-:Y:S01]  /*1e90*/  IMAD.IADD R113, R103, 0x1, R7 ;  /* 0x0000000167717824 */ /* 0x000fe200078e0207 */
[----:B------:R-:W-:-:S04]  /*1ea0*/  ISETP.GT.AND P2, PT, R4, RZ, PT ;  /* 0x000000ff0400720c */ /* 0x000fc80003f44270 */
[----:B------:R-:W-:-:S03]  /*1eb0*/  ISETP.GT.AND P1, PT, R3, RZ, P2 ;  /* 0x000000ff0300720c */ /* 0x000fc60001724270 */
[----:B------:R-:W-:Y:S10]  /*1ec0*/  @!P0 BRA `(.L_x_29) ;  /* 0x0000002c00288947 */ /* 0x000ff40003800000 */
[----:B------:R-:W0:Y:S01]  /*1ed0*/  LDC.64 R106, c[0x0][0x5b8] ;  /* 0x00016e00ff6a7b82 */ /* 0x000e220000000a00 */
[----:B------:R-:W-:-:S07]  /*1ee0*/  ULDC.64 UR4, c[0x0][0x5c0] ;  /* 0x0001700000047ab9 */ /* 0x000fce0000000a00 */
[----:B------:R-:W1:Y:S08]  /*1ef0*/  LDC.64 R108, c[0x0][0x5b0] ;  /* 0x00016c00ff6c7b82 */ /* 0x000e700000000a00 */
[----:B------:R-:W2:Y:S01]  /*1f00*/  LDC.64 R110, c[0x0][0x5a8] ;  /* 0x00016a00ff6e7b82 */ /* 0x000ea20000000a00 */
[-C--:B0-----:R-:W-:Y:S02]  /*1f10*/  IMAD R6, R11, R106.reuse, RZ ;  /* 0x0000006a0b067224 */ /* 0x081fe400078e02ff */
[----:B------:R-:W-:-:S04]  /*1f20*/  IMAD.WIDE.U32 R104, R99, R106, R8 ;  /* 0x0000006a63687225 */ /* 0x000fc800078e0008 */
[----:B------:R-:W-:Y:S02]  /*1f30*/  IMAD R103, R99, R107, R6 ;  /* 0x0000006b63677224 */ /* 0x000fe400078e0206 */
[-C--:B-1----:R-:W-:Y:S02]  /*1f40*/  IMAD R5, R101, R108.reuse, RZ ;  /* 0x0000006c65057224 */ /* 0x082fe400078e02ff */
[----:B------:R-:W-:Y:S02]  /*1f50*/  IMAD.IADD R13, R105, 0x1, R103 ;  /* 0x00000001690d7824 */ /* 0x000fe400078e0267 */
[----:B------:R-:W-:Y:S02]  /*1f60*/  IMAD.MOV.U32 R12, RZ, RZ, R104 ;  /* 0x000000ffff0c7224 */ /* 0x000fe400078e0068 */
[C---:B------:R-:W-:Y:S02]  /*1f70*/  IMAD R107, R100.reuse, R109, R5 ;  /* 0x0000006d646b7224 */ /* 0x040fe400078e0205 */
[----:B------:R-:W-:-:S04]  /*1f80*/  IMAD.WIDE.U32 R6, R100, R108, R12 ;  /* 0x0000006c64067225 */ /* 0x000fc800078e000c */
[----:B------:R-:W-:Y:S01]  /*1f90*/  IMAD.IADD R5, R7, 0x1, R107 ;  /* 0x0000000107057824 */ /* 0x000fe200078e026b */
[----:B--2---:R-:W-:-:S04]  /*1fa0*/  LEA R14, P0, R6, R110, 0x1 ;  /* 0x0000006e060e7211 */ /* 0x004fc800078008ff */
[----:B------:R-:W-:-:S05]  /*1fb0*/  LEA.HI.X R15, R6, R111, R5, 0x1, P0 ;  /* 0x0000006f060f7211 */ /* 0x000fca00000f0c05 */
[----:B------:R0:W2:Y:S01]  /*1fc0*/  @P1 LDG.E.LTC128B.U16 R5, desc[UR38][R14.64] ;  /* 0x000000260e051981 */ /* 0x0000a2000c1e1520 */
[----:B------:R-:W-:Y:S01]  /*1fd0*/  LEA R10, P0, R102, UR4, 0x1 ;  /* 0x00000004660a7c11 */ /* 0x000fe2000f8008ff */
[----:B------:R-:W-:Y:S01]  /*1fe0*/  IMAD.WIDE.U32 R6, R100, R108, R8 ;  /* 0x0000006c64067225 */ /* 0x000fe200078e0008 */
[----:B------:R-:W-:Y:S03]  /*1ff0*/  BSSY B1, `(.L_x_30) ;  /* 0x0000012000017945 */ /* 0x000fe60003800000 */
[----:B------:R-:W-:Y:S02]  /*2000*/  IMAD.IADD R7, R107, 0x1, R7 ;  /* 0x000000016b077824 */ /* 0x000fe400078e0207 */
[----:B------:R-:W-:Y:S01]  /*2010*/  IMAD.WIDE.U32 R20, R99, R106, R6 ;  /* 0x0000006a63147225 */ /* 0x000fe200078e0006 */
[----:B0-----:R-:W-:-:S03]  /*2020*/  SHF.L.U64.HI R15, R108, 0x3, R109 ;  /* 0x000000036c0f7819 */ /* 0x001fc6000001026d */
[----:B------:R-:W-:Y:S01]  /*2030*/  IMAD.IADD R7, R103, 0x1, R21 ;  /* 0x0000000167077824 */ /* 0x000fe200078e0215 */
[----:B------:R-:W-:Y:S01]  /*2040*/  LEA R6, P4, R20, R110, 0x1 ;  /* 0x0000006e14067211 */ /* 0x000fe200078808ff */
[----:B------:R-:W-:-:S03]  /*2050*/  IMAD.SHL.U32 R14, R108, 0x8, RZ ;  /* 0x000000086c0e7824 */ /* 0x000fc600078e00ff */
[----:B------:R-:W-:Y:S01]  /*2060*/  LEA.HI.X R7, R20, R111, R7, 0x1, P4 ;  /* 0x0000006f14077211 */ /* 0x000fe200020f0c07 */
[----:B--2---:R-:W-:-:S04]  /*2070*/  IMAD.U32 R11, R5, 0x10000, RZ ;  /* 0x00010000050b7824 */ /* 0x004fc800078e00ff */
[----:B------:R-:W-:-:S04]  /*2080*/  FMUL R11, R11, R88 ;  /* 0x000000580b0b7220 */ /* 0x000fc80000400000 */
[----:B------:R-:W-:Y:S01]  /*2090*/  FFMA R24, R24, R19, R11 ;  /* 0x0000001318187223 */ /* 0x000fe2000000000b */
[----:B------:R-:W-:Y:S02]  /*20a0*/  LEA.HI.X R11, R102, UR5, R113, 0x1, P0 ;  /* 0x00000005660b7c11 */ /* 0x000fe400080f0c71 */
[----:B------:R-:W-:Y:S02]  /*20b0*/  ISETP.GT.AND P0, PT, R4, 0x1, PT ;  /* 0x000000010400780c */ /* 0x000fe40003f04270 */
[----:B------:R-:W-:Y:S02]  /*20c0*/  F2FP.BF16.F32.PACK_AB R24, RZ, R24 ;  /* 0x00000018ff18723e */ /* 0x000fe400000010ff */
[----:B------:R-:W-:-:S03]  /*20d0*/  ISETP.GT.AND P3, PT, R3, RZ, P0 ;  /* 0x000000ff0300720c */ /* 0x000fc60000764270 */
[----:B------:R0:W-:Y:S10]  /*20e0*/  @P1 STG.E.U16 desc[UR38][R10.64], R24 ;  /* 0x000000180a001986 */ /* 0x0001f4000c101526 */
[----:B------:R-:W-:Y:S05]  /*20f0*/  @!P3 BRA `(.L_x_31) ;  /* 0x000000000004b947 */ /* 0x000fea0003800000 */
[----:B------:R1:W5:Y:S02]  /*2100*/  LDG.E.LTC128B.U16 R5, desc[UR38][R6.64+0x2] ;  /* 0x0000022606057981 */ /* 0x000364000c1e1520 */
.L_x_31:
[----:B------:R-:W-:Y:S05]  /*2110*/  BSYNC B1 ;  /* 0x0000000000017941 */ /* 0x000fea0003800000 */
.L_x_30:
[----:B-----5:R-:W-:Y:S01]  /*2120*/  IMAD.U32 R101, R5, 0x10000, RZ ;  /* 0x0001000005657824 */ /* 0x020fe200078e00ff */
[----:B------:R-:W-:Y:S01]  /*2130*/  ISETP.GT.AND P2, PT, R3, 0x8, P2 ;  /* 0x000000080300780c */ /* 0x000fe20001744270 */
[----:B------:R-:W-:Y:S01]  /*2140*/  IMAD.WIDE.U32 R20, R100, R108, R14 ;  /* 0x0000006c64147225 */ /* 0x000fe200078e000e */
[----:B0-----:R-:W-:-:S03]  /*2150*/  PRMT R24, R5, 0x7610, R24 ;  /* 0x0000761005187816 */ /* 0x001fc60000000018 */
[----:B------:R-:W-:Y:S01]  /*2160*/  FMUL R12, R101, R88 ;  /* 0x00000058650c7220 */ /* 0x000fe20000400000 */
[----:B------:R-:W-:Y:S01]  /*2170*/  IMAD.IADD R107, R107, 0x1, R21 ;  /* 0x000000016b6b7824 */ /* 0x000fe200078e0215 */
[----:B------:R-:W-:Y:S02]  /*2180*/  IADD3 R104, P1, R104, R20, RZ ;  /* 0x0000001468687210 */ /* 0x000fe40007f3e0ff */
[----:B------:R-:W-:-:S03]  /*2190*/  FFMA R12, R25, R19, R12 ;  /* 0x00000013190c7223 */ /* 0x000fc6000000000c */
[----:B------:R-:W-:Y:S02]  /*21a0*/  IMAD.X R13, R107, 0x1, R13, P1 ;  /* 0x000000016b0d7824 */ /* 0x000fe400008e060d */
[----:B------:R-:W-:Y:S02]  /*21b0*/  F2FP.BF16.F32.PACK_AB R12, RZ, R12 ;  /* 0x0000000cff0c723e */ /* 0x000fe400000010ff */
[----:B------:R-:W-:Y:S02]  /*21c0*/  LEA R14, P1, R104, R110, 0x1 ;  /* 0x0000006e680e7211 */ /* 0x000fe400078208ff */
[----:B------:R-:W-:Y:S02]  /*21d0*/  PRMT R21, R12, 0x7610, R21 ;  /* 0x000076100c157816 */ /* 0x000fe40000000015 */
[----:B------:R-:W-:-:S03]  /*21e0*/  LEA.HI.X R15, R104, R111, R13, 0x1, P1 ;  /* 0x0000006f680f7211 */ /* 0x000fc600008f0c0d */
[----:B------:R0:W-:Y:S04]  /*21f0*/  @P3 STG.E.U16 desc[UR38][R10.64+0x2], R21 ;  /* 0x000002150a003986 */ /* 0x0001e8000c101526 */
[----:B------:R-:W2:Y:S01]  /*2200*/  @P2 LDG.E.LTC128B.U16 R24, desc[UR38][R14.64] ;  /* 0x000000260e182981 */ /* 0x000ea2000c1e1520 */
[----:B------:R-:W-:Y:S01]  /*2210*/  IADD3 R20, P1, R8, R20, RZ ;  /* 0x0000001408147210 */ /* 0x000fe20007f3e0ff */
[----:B------:R-:W-:Y:S01]  /*2220*/  BSSY B1, `(.L_x_32) ;  /* 0x0000011000017945 */ /* 0x000fe20003800000 */
[C---:B------:R-:W-:Y:S02]  /*2230*/  SHF.L.U64.HI R13, R92.reuse, 0x1, R91 ;  /* 0x000000015c0d7819 */ /* 0x040fe4000001025b */
[----:B------:R-:W-:Y:S01]  /*2240*/  ISETP.GT.AND P0, PT, R3, 0x8, P0 ;  /* 0x000000080300780c */ /* 0x000fe20000704270 */
[----:B0-----:R-:W-:Y:S01]  /*2250*/  IMAD.X R21, R9, 0x1, R107, P1 ;  /* 0x0000000109157824 */ /* 0x001fe200008e066b */
[----:B------:R-:W-:Y:S01]  /*2260*/  LEA R12, P1, R92, R10, 0x1 ;  /* 0x0000000a5c0c7211 */ /* 0x000fe200078208ff */
[----:B------:R-:W-:-:S04]  /*2270*/  IMAD.WIDE.U32 R20, R99, R106, R20 ;  /* 0x0000006a63147225 */ /* 0x000fc800078e0014 */
[----:B------:R-:W-:Y:S01]  /*2280*/  IMAD.X R13, R13, 0x1, R11, P1 ;  /* 0x000000010d0d7824 */ /* 0x000fe200008e060b */
[----:B------:R-:W-:Y:S01]  /*2290*/  LEA R8, P3, R20, R110, 0x1 ;  /* 0x0000006e14087211 */ /* 0x000fe200078608ff */
[----:B------:R-:W-:-:S05]  /*22a0*/  IMAD.IADD R9, R103, 0x1, R21 ;  /* 0x0000000167097824 */ /* 0x000fca00078e0215 */
[----:B------:R-:W-:Y:S01]  /*22b0*/  LEA.HI.X R9, R20, R111, R9, 0x1, P3 ;  /* 0x0000006f14097211 */ /* 0x000fe200018f0c09 */
[----:B--2---:R-:W-:-:S04]  /*22c0*/  IMAD.U32 R5, R24, 0x10000, RZ ;  /* 0x0001000018057824 */ /* 0x004fc800078e00ff */
[----:B------:R-:W-:-:S04]  /*22d0*/  FMUL R5, R5, R88 ;  /* 0x0000005805057220 */ /* 0x000fc80000400000 */
[----:B------:R-:W-:-:S05]  /*22e0*/  FFMA R5, R26, R19, R5 ;  /* 0x000000131a057223 */ /* 0x000fca0000000005 */
[----:B------:R-:W-:-:S05]  /*22f0*/  F2FP.BF16.F32.PACK_AB R5, RZ, R5 ;  /* 0x00000005ff05723e */ /* 0x000fca00000010ff */
[----:B------:R0:W-:Y:S01]  /*2300*/  @P2 STG.E.U16 desc[UR38][R12.64], R5 ;  /* 0x000000050c002986 */ /* 0x0001e2000c101526 */
[----:B------:R-:W-:Y:S05]  /*2310*/  @!P0 BRA `(.L_x_33) ;  /* 0x0000000000048947 */ /* 0x000fea0003800000 */
[----:B------:R2:W5:Y:S02]  /*2320*/  LDG.E.LTC128B.U16 R24, desc[UR38][R8.64+0x2] ;  /* 0x0000022608187981 */ /* 0x000564000c1e1520 */
.L_x_33:
[----:B------:R-:W-:Y:S05]  /*2330*/  BSYNC B1 ;  /* 0x0000000000017941 */ /* 0x000fea0003800000 */
.L_x_32:
[----:B0----5:R-:W-:Y:S01]  /*2340*/  IMAD.U32 R5, R24, 0x10000, RZ ;  /* 0x0001000018057824 */ /* 0x021fe200078e00ff */
[----:B------:R-:W-:Y:S01]  /*2350*/  ISETP.GT.AND P1, PT, R4, 0x8, PT ;  /* 0x000000080400780c */ /* 0x000fe20003f24270 */
[----:B------:R-:W-:Y:S02]  /*2360*/  BSSY B1, `(.L_x_34) ;  /* 0x0000008000017945 */ /* 0x000fe40003800000 */
[----:B------:R-:W-:Y:S01]  /*2370*/  FMUL R14, R5, R88 ;  /* 0x00000058050e7220 */ /* 0x000fe20000400000 */
[----:B------:R-:W-:-:S03]  /*2380*/  ISETP.GT.AND P2, PT, R3, RZ, P1 ;  /* 0x000000ff0300720c */ /* 0x000fc60000f44270 */
[----:B------:R-:W-:-:S05]  /*2390*/  FFMA R14, R27, R19, R14 ;  /* 0x000000131b0e7223 */ /* 0x000fca000000000e */
[----:B------:R-:W-:-:S05]  /*23a0*/  F2FP.BF16.F32.PACK_AB R14, RZ, R14 ;  /* 0x0000000eff0e723e */ /* 0x000fca00000010ff */
[----:B------:R0:W-:Y:S01]  /*23b0*/  @P0 STG.E.U16 desc[UR38][R12.64+0x2], R14 ;  /* 0x0000020e0c000986 */ /* 0x0001e2000c101526 */
[----:B------:R-:W-:Y:S05]  /*23c0*/  @!P2 BRA `(.L_x_35) ;  /* 0x000000000004a947 */ /* 0x000fea0003800000 */
[----:B------:R3:W5:Y:S02]  /*23d0*/  LDG.E.LTC128B.U16 R24, desc[UR38][R6.64+0x10] ;  /* 0x0000102606187981 */ /* 0x000764000c1e1520 */
.L_x_35:
[----:B------:R-:W-:Y:S05]  /*23e0*/  BSYNC B1 ;  /* 0x0000000000017941 */ /* 0x000fea0003800000 */
.L_x_34:
[----:B-----5:R-:W-:Y:S01]  /*23f0*/  IMAD.U32 R5, R24, 0x10000, RZ ;  /* 0x0001000018057824 */ /* 0x020fe200078e00ff */
        /* <DEDUP_REMOVED lines=9> */
.L_x_37:
[----:B------:R-:W-:Y:S05]  /*2490*/  BSYNC B1 ;  /* 0x0000000000017941 */ /* 0x000fea0003800000 */
.L_x_36:
[----:B----45:R-:W-:Y:S01]  /*24a0*/  IMAD.U32 R5, R24, 0x10000, RZ ;  /* 0x0001000018057824 */ /* 0x030fe200078e00ff */
[----:B------:R-:W-:Y:S01]  /*24b0*/  ISETP.GT.AND P1, PT, R3, 0x8, P1 ;  /* 0x000000080300780c */ /* 0x000fe20000f24270 */
[----:B------:R-:W-:Y:S02]  /*24c0*/  BSSY B1, `(.L_x_38) ;  /* 0x0000007000017945 */ /* 0x000fe40003800000 */
[----:B0-----:R-:W-:-:S04]  /*24d0*/  FMUL R14, R5, R88 ;  /* 0x00000058050e7220 */ /* 0x001fc80000400000 */
[----:B------:R-:W-:-:S05]  /*24e0*/  FFMA R14, R29, R19, R14 ;  /* 0x000000131d0e7223 */ /* 0x000fca000000000e */
[----:B------:R-:W-:-:S05]  /*24f0*/  F2FP.BF16.F32.PACK_AB R14, RZ, R14 ;  /* 0x0000000eff0e723e */ /* 0x000fca00000010ff */
[----:B------:R0:W-:Y:S01]  /*2500*/  @P3 STG.E.U16 desc[UR38][R10.64+0x12], R14 ;  /* 0x0000120e0a003986 */ /* 0x0001e2000c101526 */
[----:B------:R-:W-:Y:S05]  /*2510*/  @!P1 BRA `(.L_x_39) ;  /* 0x0000000000049947 */ /* 0x000fea0003800000 */
[----:B------:R4:W5:Y:S02]  /*2520*/  LDG.E.LTC128B.U16 R24, desc[UR38][R8.64+0x10] ;  /* 0x0000102608187981 */ /* 0x000964000c1e1520 */
.L_x_39:
[----:B------:R-:W-:Y:S05]  /*2530*/  BSYNC B1 ;  /* 0x0000000000017941 */ /* 0x000fea0003800000 */
.L_x_38:
[----:B-----5:R-:W-:Y:S01]  /*2540*/  IMAD.U32 R5, R24, 0x10000, RZ ;  /* 0x0001000018057824 */ /* 0x020fe200078e00ff */
[----:B------:R-:W-:Y:S01]  /*2550*/  ISETP.GT.AND P0, PT, R3, 0x8, P0 ;  /* 0x000000080300780c */ /* 0x000fe20000704270 */
[----:B------:R-:W-:Y:S02]  /*2560*/  BSSY B1, `(.L_x_40) ;  /* 0x0000007000017945 */ /* 0x000fe40003800000 */
[----:B------:R-:W-:-:S04]  /*2570*/  FMUL R5, R5, R88 ;  /* 0x0000005805057220 */ /* 0x000fc80000400000 */
[----:B------:R-:W-:-:S05]  /*2580*/  FFMA R5, R30, R19, R5 ;  /* 0x000000131e057223 */ /* 0x000fca0000000005 */
[----:B------:R-:W-:-:S05]  /*2590*/  F2FP.BF16.F32.PACK_AB R5, RZ, R5 ;  /* 0x00000005ff05723e */ /* 0x000fca00000010ff */
[----:B------:R0:W-:Y:S01]  /*25a0*/  @P1 STG.E.U16 desc[UR38][R12.64+0x10], R5 ;  /* 0x000010050c001986 */ /* 0x0001e2000c101526 */
[----:B------:R-:W-:Y:S05]  /*25b0*/  @!P0 BRA `(.L_x_41) ;  /* 0x0000000000048947 */ /* 0x000fea0003800000 */
[----:B------:R0:W5:Y:S02]  /*25c0*/  LDG.E.LTC128B.U16 R24, desc[UR38][R8.64+0x12] ;  /* 0x0000122608187981 */ /* 0x000164000c1e1520 */
.L_x_41:
[----:B------:R-:W-:Y:S05]  /*25d0*/  BSYNC B1 ;  /* 0x0000000000017941 */ /* 0x000fea0003800000 */
.L_x_40:
        /* <DEDUP_REMOVED lines=10> */
.L_x_43:
[----:B------:R-:W-:Y:S05]  /*2680*/  BSYNC B1 ;  /* 0x0000000000017941 */ /* 0x000fea0003800000 */
.L_x_42:
        /* <DEDUP_REMOVED lines=10> */
.L_x_45:
[----:B------:R-:W-:Y:S05]  /*2730*/  BSYNC B1 ;  /* 0x0000000000017941 */ /* 0x000fea0003800000 */
.L_x_44:
[----:B0----5:R-:W-:Y:S01]  /*2740*/  IMAD.U32 R5, R24, 0x10000, RZ ;  /* 0x0001000018057824 */ /* 0x021fe200078e00ff */
        /* <DEDUP_REMOVED lines=8> */
.L_x_47:
[----:B------:R-:W-:Y:S05]  /*27d0*/  BSYNC B1 ;  /* 0x0000000000017941 */ /* 0x000fea0003800000 */
.L_x_46:
        /* <DEDUP_REMOVED lines=9> */
.L_x_49:
[----:B------:R-:W-:Y:S05]  /*2870*/  BSYNC B1 ;  /* 0x0000000000017941 */ /* 0x000fea0003800000 */
.L_x_48:
        /* <DEDUP_REMOVED lines=10> */
.L_x_51:
[----:B------:R-:W-:Y:S05]  /*2920*/  BSYNC B1 ;  /* 0x0000000000017941 */ /* 0x000fea0003800000 */
.L_x_50:
        /* <DEDUP_REMOVED lines=10> */
.L_x_53:
[----:B------:R-:W-:Y:S05]  /*29d0*/  BSYNC B1 ;  /* 0x0000000000017941 */ /* 0x000fea0003800000 */
.L_x_52:
        /* <DEDUP_REMOVED lines=9> */
.L_x_55:
[----:B------:R-:W-:Y:S05]  /*2a70*/  BSYNC B1 ;  /* 0x0000000000017941 */ /* 0x000fea0003800000 */
.L_x_54:
        /* <DEDUP_REMOVED lines=9> */
.L_x_57:
[----:B------:R-:W-:Y:S05]  /*2b10*/  BSYNC B1 ;  /* 0x0000000000017941 */ /* 0x000fea0003800000 */
.L_x_56:
        /* <DEDUP_REMOVED lines=10> */
.L_x_59:
[----:B------:R-:W-:Y:S05]  /*2bc0*/  BSYNC B1 ;  /* 0x0000000000017941 */ /* 0x000fea0003800000 */
.L_x_58:
        /* <DEDUP_REMOVED lines=10> */
.L_x_61:
[----:B------:R-:W-:Y:S05]  /*2c70*/  BSYNC B1 ;  /* 0x0000000000017941 */ /* 0x000fea0003800000 */
.L_x_60:
        /* <DEDUP_REMOVED lines=9> */
.L_x_63:
[----:B------:R-:W-:Y:S05]  /*2d10*/  BSYNC B1 ;  /* 0x0000000000017941 */ /* 0x000fea0003800000 */
.L_x_62:
        /* <DEDUP_REMOVED lines=9> */
.L_x_65:
[----:B------:R-:W-:Y:S05]  /*2db0*/  BSYNC B1 ;  /* 0x0000000000017941 */ /* 0x000fea0003800000 */
.L_x_64:
        /* <DEDUP_REMOVED lines=10> */
.L_x_67:
[----:B------:R-:W-:Y:S05]  /*2e60*/  BSYNC B1 ;  /* 0x0000000000017941 */ /* 0x000fea0003800000 */
.L_x_66:
        /* <DEDUP_REMOVED lines=10> */
.L_x_69:
[----:B------:R-:W-:Y:S05]  /*2f10*/  BSYNC B1 ;  /* 0x0000000000017941 */ /* 0x000fea0003800000 */
.L_x_68:
        /* <DEDUP_REMOVED lines=9> */
.L_x_71:
[----:B------:R-:W-:Y:S05]  /*2fb0*/  BSYNC B1 ;  /* 0x0000000000017941 */ /* 0x000fea0003800000 */
.L_x_70:
        /* <DEDUP_REMOVED lines=9> */
.L_x_73:
[----:B------:R-:W-:Y:S05]  /*3050*/  BSYNC B1 ;  /* 0x0000000000017941 */ /* 0x000fea0003800000 */
.L_x_72:
        /* <DEDUP_REMOVED lines=10> */
.L_x_75:
[----:B------:R-:W-:Y:S05]  /*3100*/  BSYNC B1 ;  /* 0x0000000000017941 */ /* 0x000fea0003800000 */
.L_x_74:
        /* <DEDUP_REMOVED lines=10> */
.L_x_77:
[----:B------:R-:W-:Y:S05]  /*31b0*/  BSYNC B1 ;  /* 0x0000000000017941 */ /* 0x000fea0003800000 */
.L_x_76:
        /* <DEDUP_REMOVED lines=9> */
.L_x_79:
[----:B------:R-:W-:Y:S05]  /*3250*/  BSYNC B1 ;  /* 0x0000000000017941 */ /* 0x000fea0003800000 */
.L_x_78:
        /* <DEDUP_REMOVED lines=9> */
.L_x_81:
[----:B------:R-:W-:Y:S05]  /*32f0*/  BSYNC B1 ;  /* 0x0000000000017941 */ /* 0x000fea0003800000 */
.L_x_80:
        /* <DEDUP_REMOVED lines=10> */
.L_x_83:
[----:B------:R-:W-:Y:S05]  /*33a0*/  BSYNC B1 ;  /* 0x0000000000017941 */ /* 0x000fea0003800000 */
.L_x_82:
        /* <DEDUP_REMOVED lines=10> */
.L_x_85:
[----:B------:R-:W-:Y:S05]  /*3450*/  BSYNC B1 ;  /* 0x0000000000017941 */ /* 0x000fea0003800000 */
.L_x_84:
        /* <DEDUP_REMOVED lines=9> */
.L_x_87:
[----:B------:R-:W-:Y:S05]  /*34f0*/  BSYNC B1 ;  /* 0x0000000000017941 */ /* 0x000fea0003800000 */
.L_x_86:
        /* <DEDUP_REMOVED lines=9> */
.L_x_89:
[----:B------:R-:W-:Y:S05]  /*3590*/  BSYNC B1 ;  /* 0x0000000000017941 */ /* 0x000fea0003800000 */
.L_x_88:
        /* <DEDUP_REMOVED lines=10> */
.L_x_91:
[----:B------:R-:W-:Y:S05]  /*3640*/  BSYNC B1 ;  /* 0x0000000000017941 */ /* 0x000fea0003800000 */
.L_x_90:
        /* <DEDUP_REMOVED lines=10> */
.L_x_93:
[----:B------:R-:W-:Y:S05]  /*36f0*/  BSYNC B1 ;  /* 0x0000000000017941 */ /* 0x000fea0003800000 */
.L_x_92:
        /* <DEDUP_REMOVED lines=9> */
.L_x_95:
[----:B------:R-:W-:Y:S05]  /*3790*/  BSYNC B1 ;  /* 0x0000000000017941 */ /* 0x000fea0003800000 */
.L_x_94:
        /* <DEDUP_REMOVED lines=9> */
.L_x_97:
[----:B------:R-:W-:Y:S05]  /*3830*/  BSYNC B1 ;  /* 0x0000000000017941 */ /* 0x000fea0003800000 */
.L_x_96:
        /* <DEDUP_REMOVED lines=10> */
.L_x_99:
[----:B------:R-:W-:Y:S05]  /*38e0*/  BSYNC B1 ;  /* 0x0000000000017941 */ /* 0x000fea0003800000 */
.L_x_98:
        /* <DEDUP_REMOVED lines=10> */
.L_x_101:
[----:B------:R-:W-:Y:S05]  /*3990*/  BSYNC B1 ;  /* 0x0000000000017941 */ /* 0x000fea0003800000 */
.L_x_100:
        /* <DEDUP_REMOVED lines=9> */
.L_x_103:
[----:B------:R-:W-:Y:S05]  /*3a30*/  BSYNC B1 ;  /* 0x0000000000017941 */ /* 0x000fea0003800000 */
.L_x_102:
        /* <DEDUP_REMOVED lines=9> */
.L_x_105:
[----:B------:R-:W-:Y:S05]  /*3ad0*/  BSYNC B1 ;  /* 0x0000000000017941 */ /* 0x000fea0003800000 */
.L_x_104:
        /* <DEDUP_REMOVED lines=10> */
.L_x_107:
[----:B------:R-:W-:Y:S05]  /*3b80*/  BSYNC B1 ;  /* 0x0000000000017941 */ /* 0x000fea0003800000 */
.L_x_106:
        /* <DEDUP_REMOVED lines=10> */
.L_x_109:
[----:B------:R-:W-:Y:S05]  /*3c30*/  BSYNC B1 ;  /* 0x0000000000017941 */ /* 0x000fea0003800000 */
.L_x_108:
        /* <DEDUP_REMOVED lines=9> */
.L_x_111:
[----:B------:R-:W-:Y:S05]  /*3cd0*/  BSYNC B1 ;  /* 0x0000000000017941 */ /* 0x000fea0003800000 */
.L_x_110:
        /* <DEDUP_REMOVED lines=9> */
.L_x_113:
[----:B------:R-:W-:Y:S05]  /*3d70*/  BSYNC B1 ;  /* 0x0000000000017941 */ /* 0x000fea0003800000 */
.L_x_112:
        /* <DEDUP_REMOVED lines=10> */
.L_x_115:
[----:B------:R-:W-:Y:S05]  /*3e20*/  BSYNC B1 ;  /* 0x0000000000017941 */ /* 0x000fea0003800000 */
.L_x_114:
        /* <DEDUP_REMOVED lines=10> */
.L_x_117:
[----:B------:R-:W-:Y:S05]  /*3ed0*/  BSYNC B1 ;  /* 0x0000000000017941 */ /* 0x000fea0003800000 */
.L_x_116:
        /* <DEDUP_REMOVED lines=9> */
.L_x_119:
[----:B------:R-:W-:Y:S05]  /*3f70*/  BSYNC B1 ;  /* 0x0000000000017941 */ /* 0x000fea0003800000 */
.L_x_118:
        /* <DEDUP_REMOVED lines=9> */
.L_x_121:
[----:B------:R-:W-:Y:S05]  /*4010*/  BSYNC B1 ;  /* 0x0000000000017941 */ /* 0x000fea0003800000 */
.L_x_120:
        /* <DEDUP_REMOVED lines=10> */
.L_x_123:
[----:B------:R-:W-:Y:S05]  /*40c0*/  BSYNC B1 ;  /* 0x0000000000017941 */ /* 0x000fea0003800000 */
.L_x_122:
        /* <DEDUP_REMOVED lines=10> */
.L_x_125:
[----:B------:R-:W-:Y:S05]  /*4170*/  BSYNC B1 ;  /* 0x0000000000017941 */ /* 0x000fea0003800000 */
.L_x_124:
        /* <DEDUP_REMOVED lines=9> */
.L_x_127:
[----:B------:R-:W-:Y:S05]  /*4210*/  BSYNC B1 ;  /* 0x0000000000017941 */ /* 0x000fea0003800000 */
.L_x_126:
        /* <DEDUP_REMOVED lines=9> */
.L_x_129:
[----:B------:R-:W-:Y:S05]  /*42b0*/  BSYNC B1 ;  /* 0x0000000000017941 */ /* 0x000fea0003800000 */
.L_x_128:
        /* <DEDUP_REMOVED lines=10> */
.L_x_131:
[----:B------:R-:W-:Y:S05]  /*4360*/  BSYNC B1 ;  /* 0x0000000000017941 */ /* 0x000fea0003800000 */
.L_x_130:
        /* <DEDUP_REMOVED lines=10> */
.L_x_133:
[----:B------:R-:W-:Y:S05]  /*4410*/  BSYNC B1 ;  /* 0x0000000000017941 */ /* 0x000fea0003800000 */
.L_x_132:
        /* <DEDUP_REMOVED lines=9> */
.L_x_135:
[----:B------:R-:W-:Y:S05]  /*44b0*/  BSYNC B1 ;  /* 0x0000000000017941 */ /* 0x000fea0003800000 */
.L_x_134:
        /* <DEDUP_REMOVED lines=9> */
.L_x_137:
[----:B------:R-:W-:Y:S05]  /*4550*/  BSYNC B1 ;  /* 0x0000000000017941 */ /* 0x000fea0003800000 */
.L_x_136:
        /* <DEDUP_REMOVED lines=10> */
.L_x_139:
[----:B------:R-:W-:Y:S05]  /*4600*/  BSYNC B1 ;  /* 0x0000000000017941 */ /* 0x000fea0003800000 */
.L_x_138:
        /* <DEDUP_REMOVED lines=10> */
.L_x_141:
[----:B------:R-:W-:Y:S05]  /*46b0*/  BSYNC B1 ;  /* 0x0000000000017941 */ /* 0x000fea0003800000 */
.L_x_140:
        /* <DEDUP_REMOVED lines=9> */
.L_x_143:
[----:B------:R-:W-:Y:S05]  /*4750*/  BSYNC B1 ;  /* 0x0000000000017941 */ /* 0x000fea0003800000 */
.L_x_142:
        /* <DEDUP_REMOVED lines=9> */
.L_x_145:
[----:B------:R-:W-:Y:S05]  /*47f0*/  BSYNC B1 ;  /* 0x0000000000017941 */ /* 0x000fea0003800000 */
.L_x_144:
        /* <DEDUP_REMOVED lines=10> */
.L_x_147:
[----:B------:R-:W-:Y:S05]  /*48a0*/  BSYNC B1 ;  /* 0x0000000000017941 */ /* 0x000fea0003800000 */
.L_x_146:
[----:B-----5:R-:W-:Y:S01]  /*48b0*/  IMAD.U32 R5, R24, 0x10000, RZ ;  /* 0x0001000018057824 */ /* 0x020fe200078e00ff */
[----:B------:R-:W-:Y:S01]  /*48c0*/  ISETP.GT.AND P0, PT, R4, 0x79, PT ;  /* 0x000000790400780c */ /* 0x000fe20003f04270 */
[----:B------:R-:W-:Y:S01]  /*48d0*/  @P2 IMAD.MOV.U32 R4, RZ, RZ, R10 ;  /* 0x000000ffff042224 */ /* 0x000fe200078e000a */
[----:B------:R-:W-:Y:S01]  /*48e0*/  BSSY B1, `(.L_x_148) ;  /* 0x000000a000017945 */ /* 0x000fe20003800000 */
[----:B------:R-:W-:Y:S01]  /*48f0*/  FMUL R5, R5, R88 ;  /* 0x0000005805057220 */ /* 0x000fe20000400000 */
[----:B------:R-:W-:-:S03]  /*4900*/  ISETP.GT.AND P3, PT, R3, RZ, P0 ;  /* 0x000000ff0300720c */ /* 0x000fc60000764270 */
[----:B------:R-:W-:-:S05]  /*4910*/  FFMA R5, R84, R19, R5 ;  /* 0x0000001354057223 */ /* 0x000fca0000000005 */
[----:B------:R-:W-:-:S04]  /*4920*/  F2FP.BF16.F32.PACK_AB R5, RZ, R5 ;  /* 0x00000005ff05723e */ /* 0x000fc800000010ff */
[----:B0-----:R-:W-:Y:S01]  /*4930*/  PRMT R14, R5, 0x7610, R14 ;  /* 0x00007610050e7816 */ /* 0x001fe2000000000e */
[----:B------:R-:W-:-:S05]  /*4940*/  @P2 IMAD.MOV.U32 R5, RZ, RZ, R11 ;  /* 0x000000ffff052224 */ /* 0x000fca00078e000b */
[----:B------:R0:W-:Y:S01]  /*4950*/  @P2 STG.E.U16 desc[UR38][R4.64+0xf0], R14 ;  /* 0x0000f00e04002986 */ /* 0x0001e2000c101526 */
[----:B------:R-:W-:Y:S05]  /*4960*/  @!P3 BRA `(.L_x_149) ;  /* 0x000000000004b947 */ /* 0x000fea0003800000 */
[----:B------:R0:W5:Y:S02]  /*4970*/  LDG.E.LTC128B.U16 R24, desc[UR38][R6.64+0xf2] ;  /* 0x0000f22606187981 */ /* 0x000164000c1e1520 */
.L_x_149:
[----:B------:R-:W-:Y:S05]  /*4980*/  BSYNC B1 ;  /* 0x0000000000017941 */ /* 0x000fea0003800000 */
.L_x_148:
        /* <DEDUP_REMOVED lines=9> */
.L_x_151:
[----:B------:R-:W-:Y:S05]  /*4a20*/  BSYNC B1 ;  /* 0x0000000000017941 */ /* 0x000fea0003800000 */
.L_x_150:
[----:B-----5:R-:W-:Y:S01]  /*4a30*/  IMAD.U32 R5, R24, 0x10000, RZ ;  /* 0x0001000018057824 */ /* 0x020fe200078e00ff */
[----:B------:R-:W-:Y:S01]  /*4a40*/  ISETP.GT.AND P0, PT, R3, 0x8, P0 ;  /* 0x000000080300780c */ /* 0x000fe20000704270 */
[----:B0-----:R-:W-:Y:S01]  /*4a50*/  @P1 IMAD.MOV.U32 R4, RZ, RZ, R12 ;  /* 0x000000ffff041224 */ /* 0x001fe200078e000c */
[----:B------:R-:W-:Y:S01]  /*4a60*/  BSSY B1, `(.L_x_152) ;  /* 0x0000009000017945 */ /* 0x000fe20003800000 */
[----:B------:R-:W-:-:S04]  /*4a70*/  FMUL R5, R5, R88 ;  /* 0x0000005805057220 */ /* 0x000fc80000400000 */
[----:B------:R-:W-:-:S05]  /*4a80*/  FFMA R5, R86, R19, R5 ;  /* 0x0000001356057223 */ /* 0x000fca0000000005 */
[----:B------:R-:W-:-:S04]  /*4a90*/  F2FP.BF16.F32.PACK_AB R5, RZ, R5 ;  /* 0x00000005ff05723e */ /* 0x000fc800000010ff */
[----:B-1-3--:R-:W-:Y:S01]  /*4aa0*/  PRMT R6, R5, 0x7610, R6 ;  /* 0x0000761005067816 */ /* 0x00afe20000000006 */
[----:B------:R-:W-:-:S05]  /*4ab0*/  @P1 IMAD.MOV.U32 R5, RZ, RZ, R13 ;  /* 0x000000ffff051224 */ /* 0x000fca00078e000d */
[----:B------:R0:W-:Y:S01]  /*4ac0*/  @P1 STG.E.U16 desc[UR38][R4.64+0xf0], R6 ;  /* 0x0000f00604001986 */ /* 0x0001e2000c101526 */
[----:B------:R-:W-:Y:S05]  /*4ad0*/  @!P0 BRA `(.L_x_153) ;  /* 0x0000000000048947 */ /* 0x000fea0003800000 */
[----:B------:R1:W5:Y:S02]  /*4ae0*/  LDG.E.LTC128B.U16 R24, desc[UR38][R8.64+0xf2] ;  /* 0x0000f22608187981 */ /* 0x000364000c1e1520 */
.L_x_153:
[----:B------:R-:W-:Y:S05]  /*4af0*/  BSYNC B1 ;  /* 0x0000000000017941 */ /* 0x000fea0003800000 */
.L_x_152:
[----:B------:R-:W-:Y:S05]  /*4b00*/  @!P0 BRA `(.L_x_154) ;  /* 0x0000001000e88947 */ /* 0x000fea0003800000 */
[----:B-----5:R-:W-:-:S04]  /*4b10*/  IMAD.U32 R3, R24, 0x10000, RZ ;  /* 0x0001000018037824 */ /* 0x020fc800078e00ff */
[----:B0-----:R-:W-:-:S04]  /*4b20*/  FMUL R4, R3, R88 ;  /* 0x0000005803047220 */ /* 0x001fc80000400000 */
[----:B------:R-:W-:-:S05]  /*4b30*/  FFMA R4, R87, R19, R4 ;  /* 0x0000001357047223 */ /* 0x000fca0000000004 */
[----:B------:R-:W-:-:S05]  /*4b40*/  F2FP.BF16.F32.PACK_AB R4, RZ, R4 ;  /* 0x00000004ff04723e */ /* 0x000fca00000010ff */
[----:B------:R3:W-:Y:S01]  /*4b50*/  STG.E.U16 desc[UR38][R12.64+0xf2], R4 ;  /* 0x0000f2040c007986 */ /* 0x0007e2000c101526 */
[----:B------:R-:W-:Y:S05]  /*4b60*/  BRA `(.L_x_154) ;  /* 0x0000001000d07947 */ /* 0x000fea0003800000 */
.L_x_29:
[----:B------:R-:W-:Y:S01]  /*4b70*/  ISETP.GT.AND P3, PT, R4, 0x1, PT ;  /* 0x000000010400780c */ /* 0x000fe20003f64270 */
[----:B------:R-:W-:Y:S01]  /*4b80*/  ULDC.64 UR4, c[0x0][0x5c0] ;  /* 0x0001700000047ab9 */ /* 0x000fe20000000a00 */
[-C--:B------:R-:W-:Y:S01]  /*4b90*/  FMUL R24, R24, R19.reuse ;  /* 0x0000001318187220 */ /* 0x080fe20000400000 */
[----:B------:R-:W-:Y:S01]  /*4ba0*/  LEA R6, P4, R102, UR4, 0x1 ;  /* 0x0000000466067c11 */ /* 0x000fe2000f8808ff */
[-C--:B------:R-:W-:Y:S01]  /*4bb0*/  FMUL R25, R25, R19.reuse ;  /* 0x0000001319197220 */ /* 0x080fe20000400000 */
[----:B------:R-:W-:Y:S01]  /*4bc0*/  ISETP.GT.AND P0, PT, R3, RZ, P3 ;  /* 0x000000ff0300720c */ /* 0x000fe20001f04270 */
[-C--:B------:R-:W-:Y:S01]  /*4bd0*/  FMUL R26, R26, R19.reuse ;  /* 0x000000131a1a7220 */ /* 0x080fe20000400000 */
[----:B------:R-:W-:Y:S01]  /*4be0*/  F2FP.BF16.F32.PACK_AB R24, RZ, R24 ;  /* 0x00000018ff18723e */ /* 0x000fe200000010ff */
[-C--:B------:R-:W-:Y:S01]  /*4bf0*/  FMUL R27, R27, R19.reuse ;  /* 0x000000131b1b7220 */ /* 0x080fe20000400000 */
[----:B------:R-:W-:Y:S01]  /*4c00*/  LEA.HI.X R7, R102, UR5, R113, 0x1, P4 ;  /* 0x0000000566077c11 */ /* 0x000fe2000a0f0c71 */
[----:B------:R-:W-:Y:S01]  /*4c10*/  FMUL R28, R28, R19 ;  /* 0x000000131c1c7220 */ /* 0x000fe20000400000 */
[----:B------:R-:W-:Y:S01]  /*4c20*/  F2FP.BF16.F32.PACK_AB R25, RZ, R25 ;  /* 0x00000019ff19723e */ /* 0x000fe200000010ff */
[-C--:B------:R-:W-:Y:S01]  /*4c30*/  FMUL R29, R29, R19.reuse ;  /* 0x000000131d1d7220 */ /* 0x080fe20000400000 */
[----:B------:R-:W-:Y:S01]  /*4c40*/  ISETP.GT.AND P2, PT, R3, 0x8, P2 ;  /* 0x000000080300780c */ /* 0x000fe20001744270 */
[----:B------:R-:W-:Y:S01]  /*4c50*/  @P1 STG.E.U16 desc[UR38][R6.64], R24 ;  /* 0x0000001806001986 */ /* 0x000fe2000c101526 */
[----:B------:R-:W-:Y:S01]  /*4c60*/  ISETP.GT.AND P1, PT, R4, 0x8, PT ;  /* 0x000000080400780c */ /* 0x000fe20003f24270 */
[-C--:B------:R-:W-:Y:S01]  /*4c70*/  FMUL R30, R30, R19.reuse ;  /* 0x000000131e1e7220 */ /* 0x080fe20000400000 */
[C---:B------:R-:W-:Y:S01]  /*4c80*/  SHF.L.U64.HI R5, R92.reuse, 0x1, R91 ;  /* 0x000000015c057819 */ /* 0x040fe2000001025b */
[----:B------:R-:W-:Y:S01]  /*4c90*/  @P0 STG.E.U16 desc[UR38][R6.64+0x2], R25 ;  /* 0x0000021906000986 */ /* 0x000fe2000c101526 */
[----:B------:R-:W-:Y:S01]  /*4ca0*/  LEA R8, P5, R92, R6, 0x1 ;  /* 0x000000065c087211 */ /* 0x000fe200078a08ff */
[-C--:B------:R-:W-:Y:S01]  /*4cb0*/  FMUL R31, R31, R19.reuse ;  /* 0x000000131f1f7220 */ /* 0x080fe20000400000 */
[----:B------:R-:W-:Y:S01]  /*4cc0*/  ISETP.GT.AND P3, PT, R3, 0x8, P3 ;  /* 0x000000080300780c */ /* 0x000fe20001f64270 */
[-C--:B------:R-:W-:Y:S01]  /*4cd0*/  FMUL R32, R32, R19.reuse ;  /* 0x0000001320207220 */ /* 0x080fe20000400000 */
[----:B------:R-:W-:Y:S01]  /*4ce0*/  ISETP.GT.AND P0, PT, R4, 0x9, PT ;  /* 0x000000090400780c */ /* 0x000fe20003f04270 */
[----:B------:R-:W-:Y:S01]  /*4cf0*/  IMAD.X R9, R5, 0x1, R7, P5 ;  /* 0x0000000105097824 */ /* 0x000fe200028e0607 */
[----:B------:R-:W-:Y:S01]  /*4d00*/  ISETP.GT.AND P4, PT, R3, RZ, P1 ;  /* 0x000000ff0300720c */ /* 0x000fe20000f84270 */
[-C--:B------:R-:W-:Y:S01]  /*4d10*/  FMUL R33, R33, R19.reuse ;  /* 0x0000001321217220 */ /* 0x080fe20000400000 */
[----:B------:R-:W-:Y:S01]  /*4d20*/  F2FP.BF16.F32.PACK_AB R26, RZ, R26 ;  /* 0x0000001aff1a723e */ /* 0x000fe200000010ff */
[-C--:B------:R-:W-:Y:S01]  /*4d30*/  FMUL R34, R34, R19.reuse ;  /* 0x0000001322227220 */ /* 0x080fe20000400000 */
[----:B------:R-:W-:Y:S01]  /*4d40*/  ISETP.GT.AND P5, PT, R3, RZ, P0 ;  /* 0x000000ff0300720c */ /* 0x000fe200007a4270 */
[----:B------:R-:W-:Y:S01]  /*4d50*/  FMUL R35, R35, R19 ;  /* 0x0000001323237220 */ /* 0x000fe20000400000 */
[----:B------:R-:W-:Y:S01]  /*4d60*/  F2FP.BF16.F32.PACK_AB R27, RZ, R27 ;  /* 0x0000001bff1b723e */ /* 0x000fe200000010ff */
[----:B------:R-:W-:Y:S01]  /*4d70*/  @P2 STG.E.U16 desc[UR38][R8.64], R26 ;  /* 0x0000001a08002986 */ /* 0x000fe2000c101526 */
[----:B------:R-:W-:Y:S01]  /*4d80*/  F2FP.BF16.F32.PACK_AB R28, RZ, R28 ;  /* 0x0000001cff1c723e */ /* 0x000fe200000010ff */
[-C--:B------:R-:W-:Y:S01]  /*4d90*/  FMUL R36, R36, R19.reuse ;  /* 0x0000001324247220 */ /* 0x080fe20000400000 */
[----:B------:R-:W-:Y:S01]  /*4da0*/  ISETP.GT.AND P2, PT, R3, 0x8, P1 ;  /* 0x000000080300780c */ /* 0x000fe20000f44270 */
[----:B------:R-:W-:Y:S01]  /*4db0*/  @P3 STG.E.U16 desc[UR38][R8.64+0x2], R27 ;  /* 0x0000021b08003986 */ /* 0x000fe2000c101526 */
[----:B------:R-:W-:Y:S01]  /*4dc0*/  ISETP.GT.AND P1, PT, R4, 0x10, PT ;  /* 0x000000100400780c */ /* 0x000fe20003f24270 */
[----:B------:R-:W-:Y:S01]  /*4dd0*/  FMUL R37, R37, R19 ;  /* 0x0000001325257220 */ /* 0x000fe20000400000 */
[----:B------:R-:W-:Y:S01]  /*4de0*/  F2FP.BF16.F32.PACK_AB R29, RZ, R29 ;  /* 0x0000001dff1d723e */ /* 0x000fe200000010ff */
[----:B------:R-:W-:Y:S01]  /*4df0*/  @P4 STG.E.U16 desc[UR38][R6.64+0x10], R28 ;  /* 0x0000101c06004986 */ /* 0x000fe2000c101526 */
[C---:B------:R-:W-:Y:S01]  /*4e00*/  ISETP.GT.AND P3, PT, R3.reuse, 0x8, P0 ;  /* 0x000000080300780c */ /* 0x040fe20000764270 */
[-C--:B------:R-:W-:Y:S01]  /*4e10*/  FMUL R38, R38, R19.reuse ;  /* 0x0000001326267220 */ /* 0x080fe20000400000 */
[----:B------:R-:W-:Y:S01]  /*4e20*/  ISETP.GT.AND P0, PT, R4, 0x11, PT ;  /* 0x000000110400780c */ /* 0x000fe20003f04270 */
[----:B------:R-:W-:Y:S01]  /*4e30*/  @P5 STG.E.U16 desc[UR38][R6.64+0x12], R29 ;  /* 0x0000121d06005986 */ /* 0x000fe2000c101526 */
        /* <DEDUP_REMOVED lines=161> */
[----:B------:R-:W-:Y:S01]  /*5850*/  FMUL R87, R87, R19 ;  /* 0x0000001357577220 */ /* 0x000fe20000400000 */
[----:B------:R-:W-:-:S02]  /*5860*/  F2FP.BF16.F32.PACK_AB R62, RZ, R62 ;  /* 0x0000003eff3e723e */ /* 0x000fc400000010ff */
[C---:B------:R-:W-:Y:S02]  /*5870*/  ISETP.GT.AND P5, PT, R3.reuse, RZ, P0 ;  /* 0x000000ff0300720c */ /* 0x040fe400007a4270 */
[----:B------:R-:W-:Y:S01]  /*5880*/  F2FP.BF16.F32.PACK_AB R63, RZ, R63 ;  /* 0x0000003fff3f723e */ /* 0x000fe200000010ff */
[----:B------:R-:W-:Y:S01]  /*5890*/  @P2 STG.E.U16 desc[UR38][R8.64+0x90], R62 ;  /* 0x0000903e08002986 */ /* 0x000fe2000c101526 */
[----:B------:R-:W-:Y:S02]  /*58a0*/  F2FP.BF16.F32.PACK_AB R64, RZ, R64 ;  /* 0x00000040ff40723e */ /* 0x000fe400000010ff */
[C---:B------:R-:W-:Y:S01]  /*58b0*/  ISETP.GT.AND P2, PT, R3.reuse, 0x8, P1 ;  /* 0x000000080300780c */ /* 0x040fe20000f44270 */
[----:B------:R-:W-:Y:S01]  /*58c0*/  @P3 STG.E.U16 desc[UR38][R8.64+0x92], R63 ;  /* 0x0000923f08003986 */ /* 0x000fe2000c101526 */
[----:B------:R-:W-:Y:S02]  /*58d0*/  ISETP.GT.AND P1, PT, R4, 0x58, PT ;  /* 0x000000580400780c */ /* 0x000fe40003f24270 */
[----:B------:R-:W-:Y:S01]  /*58e0*/  F2FP.BF16.F32.PACK_AB R65, RZ, R65 ;  /* 0x00000041ff41723e */ /* 0x000fe200000010ff */
[----:B------:R-:W-:Y:S01]  /*58f0*/  @P4 STG.E.U16 desc[UR38][R6.64+0xa0], R64 ;  /* 0x0000a04006004986 */ /* 0x000fe2000c101526 */
[----:B------:R-:W-:-:S02]  /*5900*/  ISETP.GT.AND P3, PT, R3, 0x8, P0 ;  /* 0x000000080300780c */ /* 0x000fc40000764270 */
[----:B------:R-:W-:Y:S01]  /*5910*/  ISETP.GT.AND P0, PT, R4, 0x59, PT ;  /* 0x000000590400780c */ /* 0x000fe20003f04270 */
[----:B------:R-:W-:Y:S01]  /*5920*/  @P5 STG.E.U16 desc[UR38][R6.64+0xa2], R65 ;  /* 0x0000a24106005986 */ /* 0x000fe2000c101526 */
[C---:B------:R-:W-:Y:S02]  /*5930*/  ISETP.GT.AND P4, PT, R3.reuse, RZ, P1 ;  /* 0x000000ff0300720c */ /* 0x040fe40000f84270 */
[----:B------:R-:W-:Y:S02]  /*5940*/  F2FP.BF16.F32.PACK_AB R66, RZ, R66 ;  /* 0x00000042ff42723e */ /* 0x000fe400000010ff */
[----:B------:R-:W-:Y:S02]  /*5950*/  ISETP.GT.AND P5, PT, R3, RZ, P0 ;  /* 0x000000ff0300720c */ /* 0x000fe400007a4270 */
[----:B------:R-:W-:Y:S01]  /*5960*/  F2FP.BF16.F32.PACK_AB R67, RZ, R67 ;  /* 0x00000043ff43723e */ /* 0x000fe200000010ff */
[----:B------:R-:W-:Y:S01]  /*5970*/  @P2 STG.E.U16 desc[UR38][R8.64+0xa0], R66 ;  /* 0x0000a04208002986 */ /* 0x000fe2000c101526 */
[----:B------:R-:W-:-:S02]  /*5980*/  F2FP.BF16.F32.PACK_AB R68, RZ, R68 ;  /* 0x00000044ff44723e */ /* 0x000fc400000010ff */
[C---:B------:R-:W-:Y:S01]  /*5990*/  ISETP.GT.AND P2, PT, R3.reuse, 0x8, P1 ;  /* 0x000000080300780c */ /* 0x040fe20000f44270 */
[----:B------:R-:W-:Y:S01]  /*59a0*/  @P3 STG.E.U16 desc[UR38][R8.64+0xa2], R67 ;  /* 0x0000a24308003986 */ /* 0x000fe2000c101526 */
[C---:B------:R-:W-:Y:S02]  /*59b0*/  ISETP.GT.AND P1, PT, R4.reuse, 0x60, PT ;  /* 0x000000600400780c */ /* 0x040fe40003f24270 */
[----:B------:R-:W-:Y:S01]  /*59c0*/  F2FP.BF16.F32.PACK_AB R69, RZ, R69 ;  /* 0x00000045ff45723e */ /* 0x000fe200000010ff */
[----:B------:R-:W-:Y:S01]  /*59d0*/  @P4 STG.E.U16 desc[UR38][R6.64+0xb0], R68 ;  /* 0x0000b04406004986 */ /* 0x000fe2000c101526 */
[C---:B------:R-:W-:Y:S02]  /*59e0*/  ISETP.GT.AND P3, PT, R3.reuse, 0x8, P0 ;  /* 0x000000080300780c */ /* 0x040fe40000764270 */
[----:B------:R-:W-:Y:S01]  /*59f0*/  ISETP.GT.AND P0, PT, R4, 0x61, PT ;  /* 0x000000610400780c */ /* 0x000fe20003f04270 */
[----:B------:R-:W-:Y:S01]  /*5a00*/  @P5 STG.E.U16 desc[UR38][R6.64+0xb2], R69 ;  /* 0x0000b24506005986 */ /* 0x000fe2000c101526 */
[----:B------:R-:W-:-:S02]  /*5a10*/  ISETP.GT.AND P4, PT, R3, RZ, P1 ;  /* 0x000000ff0300720c */ /* 0x000fc40000f84270 */
[C---:B------:R-:W-:Y:S02]  /*5a20*/  ISETP.GT.AND P5, PT, R3.reuse, RZ, P0 ;  /* 0x000000ff0300720c */ /* 0x040fe400007a4270 */
[----:B------:R-:W-:Y:S02]  /*5a30*/  F2FP.BF16.F32.PACK_AB R70, RZ, R70 ;  /* 0x00000046ff46723e */ /* 0x000fe400000010ff */
[----:B------:R-:W-:Y:S02]  /*5a40*/  F2FP.BF16.F32.PACK_AB R71, RZ, R71 ;  /* 0x00000047ff47723e */ /* 0x000fe400000010ff */
[----:B------:R-:W-:Y:S01]  /*5a50*/  F2FP.BF16.F32.PACK_AB R72, RZ, R72 ;  /* 0x00000048ff48723e */ /* 0x000fe200000010ff */
[----:B------:R-:W-:Y:S01]  /*5a60*/  @P2 STG.E.U16 desc[UR38][R8.64+0xb0], R70 ;  /* 0x0000b04608002986 */ /* 0x000fe2000c101526 */
[----:B------:R-:W-:Y:S02]  /*5a70*/  F2FP.BF16.F32.PACK_AB R73, RZ, R73 ;  /* 0x00000049ff49723e */ /* 0x000fe400000010ff */
[C---:B------:R-:W-:Y:S01]  /*5a80*/  ISETP.GT.AND P1, PT, R3.reuse, 0x8, P1 ;  /* 0x000000080300780c */ /* 0x040fe20000f24270 */
[----:B------:R-:W-:Y:S01]  /*5a90*/  @P3 STG.E.U16 desc[UR38][R8.64+0xb2], R71 ;  /* 0x0000b24708003986 */ /* 0x000fe2000c101526 */
[----:B------:R-:W-:-:S02]  /*5aa0*/  ISETP.GT.AND P2, PT, R3, 0x8, P0 ;  /* 0x000000080300780c */ /* 0x000fc40000744270 */
[C---:B------:R-:W-:Y:S01]  /*5ab0*/  ISETP.GT.AND P0, PT, R4.reuse, 0x69, PT ;  /* 0x000000690400780c */ /* 0x040fe20003f04270 */
[----:B------:R-:W-:Y:S01]  /*5ac0*/  @P4 STG.E.U16 desc[UR38][R6.64+0xc0], R72 ;  /* 0x0000c04806004986 */ /* 0x000fe2000c101526 */
[----:B------:R-:W-:Y:S02]  /*5ad0*/  ISETP.GT.AND P4, PT, R4, 0x68, PT ;  /* 0x000000680400780c */ /* 0x000fe40003f84270 */
[----:B------:R-:W-:Y:S01]  /*5ae0*/  F2FP.BF16.F32.PACK_AB R74, RZ, R74 ;  /* 0x0000004aff4a723e */ /* 0x000fe200000010ff */
[----:B------:R-:W-:Y:S01]  /*5af0*/  @P5 STG.E.U16 desc[UR38][R6.64+0xc2], R73 ;  /* 0x0000c24906005986 */ /* 0x000fe2000c101526 */
[C---:B------:R-:W-:Y:S02]  /*5b00*/  ISETP.GT.AND P5, PT, R3.reuse, RZ, P4 ;  /* 0x000000ff0300720c */ /* 0x040fe400027a4270 */
[----:B------:R-:W-:Y:S01]  /*5b10*/  ISETP.GT.AND P3, PT, R3, RZ, P0 ;  /* 0x000000ff0300720c */ /* 0x000fe20000764270 */
[----:B------:R-:W-:Y:S01]  /*5b20*/  @P1 STG.E.U16 desc[UR38][R8.64+0xc0], R74 ;  /* 0x0000c04a08001986 */ /* 0x000fe2000c101526 */
[----:B------:R-:W-:-:S02]  /*5b30*/  F2FP.BF16.F32.PACK_AB R75, RZ, R75 ;  /* 0x0000004bff4b723e */ /* 0x000fc400000010ff */
[----:B------:R-:W-:Y:S02]  /*5b40*/  F2FP.BF16.F32.PACK_AB R76, RZ, R76 ;  /* 0x0000004cff4c723e */ /* 0x000fe400000010ff */
[C---:B------:R-:W-:Y:S01]  /*5b50*/  ISETP.GT.AND P4, PT, R3.reuse, 0x8, P4 ;  /* 0x000000080300780c */ /* 0x040fe20002784270 */
[----:B------:R-:W-:Y:S01]  /*5b60*/  @P2 STG.E.U16 desc[UR38][R8.64+0xc2], R75 ;  /* 0x0000c24b08002986 */ /* 0x000fe2000c101526 */
[----:B------:R-:W-:Y:S02]  /*5b70*/  F2FP.BF16.F32.PACK_AB R77, RZ, R77 ;  /* 0x0000004dff4d723e */ /* 0x000fe400000010ff */
[C---:B------:R-:W-:Y:S01]  /*5b80*/  ISETP.GT.AND P2, PT, R4.reuse, 0x71, PT ;  /* 0x000000710400780c */ /* 0x040fe20003f44270 */
[----:B------:R-:W-:Y:S01]  /*5b90*/  @P5 STG.E.U16 desc[UR38][R6.64+0xd0], R76 ;  /* 0x0000d04c06005986 */ /* 0x000fe2000c101526 */
[----:B------:R-:W-:Y:S02]  /*5ba0*/  ISETP.GT.AND P5, PT, R3, 0x8, P0 ;  /* 0x000000080300780c */ /* 0x000fe400007a4270 */
[C---:B------:R-:W-:Y:S01]  /*5bb0*/  ISETP.GT.AND P1, PT, R4.reuse, 0x78, PT ;  /* 0x000000780400780c */ /* 0x040fe20003f24270 */
[----:B------:R-:W-:Y:S01]  /*5bc0*/  @P3 STG.E.U16 desc[UR38][R6.64+0xd2], R77 ;  /* 0x0000d24d06003986 */ /* 0x000fe2000c101526 */
[----:B------:R-:W-:-:S02]  /*5bd0*/  ISETP.GT.AND P3, PT, R4, 0x70, PT ;  /* 0x000000700400780c */ /* 0x000fc40003f64270 */
[----:B------:R-:W-:Y:S01]  /*5be0*/  ISETP.GT.AND P0, PT, R4, 0x79, PT ;  /* 0x000000790400780c */ /* 0x000fe20003f04270 */
[----:B------:R-:W-:Y:S01]  /*5bf0*/  @P4 IMAD.MOV.U32 R4, RZ, RZ, R8 ;  /* 0x000000ffff044224 */ /* 0x000fe200078e0008 */
[----:B------:R-:W-:Y:S01]  /*5c00*/  F2FP.BF16.F32.PACK_AB R78, RZ, R78 ;  /* 0x0000004eff4e723e */ /* 0x000fe200000010ff */
[----:B------:R-:W-:Y:S01]  /*5c10*/  @P4 IMAD.MOV.U32 R5, RZ, RZ, R9 ;  /* 0x000000ffff054224 */ /* 0x000fe200078e0009 */
[----:B------:R-:W-:Y:S02]  /*5c20*/  F2FP.BF16.F32.PACK_AB R79, RZ, R79 ;  /* 0x0000004fff4f723e */ /* 0x000fe400000010ff */
[----:B------:R-:W-:Y:S02]  /*5c30*/  F2FP.BF16.F32.PACK_AB R80, RZ, R80 ;  /* 0x00000050ff50723e */ /* 0x000fe400000010ff */
[----:B------:R0:W-:Y:S01]  /*5c40*/  @P4 STG.E.U16 desc[UR38][R4.64+0xd0], R78 ;  /* 0x0000d04e04004986 */ /* 0x0001e2000c101526 */
[----:B------:R-:W-:Y:S02]  /*5c50*/  ISETP.GT.AND P4, PT, R3, RZ, P2 ;  /* 0x000000ff0300720c */ /* 0x000fe40001784270 */
[----:B------:R-:W-:-:S02]  /*5c60*/  F2FP.BF16.F32.PACK_AB R81, RZ, R81 ;  /* 0x00000051ff51723e */ /* 0x000fc400000010ff */
[----:B------:R-:W-:Y:S02]  /*5c70*/  ISETP.GT.AND P2, PT, R3, 0x8, P2 ;  /* 0x000000080300780c */ /* 0x000fe40001744270 */
[----:B------:R-:W-:Y:S02]  /*5c80*/  F2FP.BF16.F32.PACK_AB R82, RZ, R82 ;  /* 0x00000052ff52723e */ /* 0x000fe400000010ff */
[----:B------:R-:W-:Y:S02]  /*5c90*/  F2FP.BF16.F32.PACK_AB R83, RZ, R83 ;  /* 0x00000053ff53723e */ /* 0x000fe400000010ff */
[----:B------:R-:W-:Y:S01]  /*5ca0*/  F2FP.BF16.F32.PACK_AB R84, RZ, R84 ;  /* 0x00000054ff54723e */ /* 0x000fe200000010ff */
[----:B0-----:R-:W-:Y:S01]  /*5cb0*/  @P5 IMAD.MOV.U32 R4, RZ, RZ, R8 ;  /* 0x000000ffff045224 */ /* 0x001fe200078e0008 */
[----:B------:R-:W-:Y:S01]  /*5cc0*/  F2FP.BF16.F32.PACK_AB R85, RZ, R85 ;  /* 0x00000055ff55723e */ /* 0x000fe200000010ff */
[----:B------:R-:W-:Y:S01]  /*5cd0*/  @P5 IMAD.MOV.U32 R5, RZ, RZ, R9 ;  /* 0x000000ffff055224 */ /* 0x000fe200078e0009 */
[----:B------:R-:W-:-:S02]  /*5ce0*/  F2FP.BF16.F32.PACK_AB R86, RZ, R86 ;  /* 0x00000056ff56723e */ /* 0x000fc400000010ff */
[----:B------:R-:W-:Y:S02]  /*5cf0*/  F2FP.BF16.F32.PACK_AB R87, RZ, R87 ;  /* 0x00000057ff57723e */ /* 0x000fe400000010ff */
[----:B------:R0:W-:Y:S01]  /*5d00*/  @P5 STG.E.U16 desc[UR38][R4.64+0xd2], R79 ;  /* 0x0000d24f04005986 */ /* 0x0001e2000c101526 */
[C---:B------:R-:W-:Y:S02]  /*5d10*/  ISETP.GT.AND P5, PT, R3.reuse, RZ, P3 ;  /* 0x000000ff0300720c */ /* 0x040fe40001fa4270 */
[----:B------:R-:W-:-:S11]  /*5d20*/  ISETP.GT.AND P3, PT, R3, 0x8, P3 ;  /* 0x000000080300780c */ /* 0x000fd60001f64270 */
[----:B0-----:R-:W-:Y:S02]  /*5d30*/  @P5 IMAD.MOV.U32 R4, RZ, RZ, R6 ;  /* 0x000000ffff045224 */ /* 0x001fe400078e0006 */
[----:B------:R-:W-:-:S05]  /*5d40*/  @P5 IMAD.MOV.U32 R5, RZ, RZ, R7 ;  /* 0x000000ffff055224 */ /* 0x000fca00078e0007 */
[----:B------:R0:W-:Y:S01]  /*5d50*/  @P5 STG.E.U16 desc[UR38][R4.64+0xe0], R80 ;  /* 0x0000e05004005986 */ /* 0x0001e2000c101526 */
[C---:B------:R-:W-:Y:S02]  /*5d60*/  ISETP.GT.AND P5, PT, R3.reuse, RZ, P0 ;  /* 0x000000ff0300720c */ /* 0x040fe400007a4270 */
[----:B------:R-:W-:Y:S01]  /*5d70*/  ISETP.GT.AND P0, PT, R3, 0x8, P0 ;  /* 0x000000080300780c */ /* 0x000fe20000704270 */
[----:B0-----:R-:W-:Y:S02]  /*5d80*/  @P4 IMAD.MOV.U32 R4, RZ, RZ, R6 ;  /* 0x000000ffff044224 */ /* 0x001fe400078e0006 */
[----:B------:R-:W-:-:S05]  /*5d90*/  @P4 IMAD.MOV.U32 R5, RZ, RZ, R7 ;  /* 0x000000ffff054224 */ /* 0x000fca00078e0007 */
[----:B------:R0:W-:Y:S01]  /*5da0*/  @P4 STG.E.U16 desc[UR38][R4.64+0xe2], R81 ;  /* 0x0000e25104004986 */ /* 0x0001e2000c101526 */
[C---:B------:R-:W-:Y:S02]  /*5db0*/  ISETP.GT.AND P4, PT, R3.reuse, RZ, P1 ;  /* 0x000000ff0300720c */ /* 0x040fe40000f84270 */
[----:B------:R-:W-:Y:S01]  /*5dc0*/  ISETP.GT.AND P1, PT, R3, 0x8, P1 ;  /* 0x000000080300780c */ /* 0x000fe20000f24270 */
[----:B0-----:R-:W-:Y:S02]  /*5dd0*/  @P3 IMAD.MOV.U32 R4, RZ, RZ, R8 ;  /* 0x000000ffff043224 */ /* 0x001fe400078e0008 */
[----:B------:R-:W-:-:S05]  /*5de0*/  @P3 IMAD.MOV.U32 R5, RZ, RZ, R9 ;  /* 0x000000ffff053224 */ /* 0x000fca00078e0009 */
[----:B------:R0:W-:Y:S02]  /*5df0*/  @P3 STG.E.U16 desc[UR38][R4.64+0xe0], R82 ;  /* 0x0000e05204003986 */ /* 0x0001e4000c101526 */
[----:B0-----:R-:W-:Y:S02]  /*5e00*/  @P2 IMAD.MOV.U32 R4, RZ, RZ, R8 ;  /* 0x000000ffff042224 */ /* 0x001fe400078e0008 */
[----:B------:R-:W-:-:S05]  /*5e10*/  @P2 IMAD.MOV.U32 R5, RZ, RZ, R9 ;  /* 0x000000ffff052224 */ /* 0x000fca00078e0009 */
[----:B------:R0:W-:Y:S02]  /*5e20*/  @P2 STG.E.U16 desc[UR38][R4.64+0xe2], R83 ;  /* 0x0000e25304002986 */ /* 0x0001e4000c101526 */
[----:B0-----:R-:W-:Y:S02]  /*5e30*/  @P4 IMAD.MOV.U32 R4, RZ, RZ, R6 ;  /* 0x000000ffff044224 */ /* 0x001fe400078e0006 */
[----:B------:R-:W-:-:S05]  /*5e40*/  @P4 IMAD.MOV.U32 R5, RZ, RZ, R7 ;  /* 0x000000ffff054224 */ /* 0x000fca00078e0007 */
[----:B------:R0:W-:Y:S04]  /*5e50*/  @P4 STG.E.U16 desc[UR38][R4.64+0xf0], R84 ;  /* 0x0000f05404004986 */ /* 0x0001e8000c101526 */
[----:B------:R1:W-:Y:S01]  /*5e60*/  @P5 STG.E.U16 desc[UR38][R6.64+0xf2], R85 ;  /* 0x0000f25506005986 */ /* 0x0003e2000c101526 */
[----:B0-----:R-:W-:Y:S02]  /*5e70*/  @P1 IMAD.MOV.U32 R4, RZ, RZ, R8 ;  /* 0x000000ffff041224 */ /* 0x001fe400078e0008 */
[----:B------:R-:W-:-:S05]  /*5e80*/  @P1 IMAD.MOV.U32 R5, RZ, RZ, R9 ;  /* 0x000000ffff051224 */ /* 0x000fca00078e0009 */
[----:B------:R1:W-:Y:S04]  /*5e90*/  @P1 STG.E.U16 desc[UR38][R4.64+0xf0], R86 ;  /* 0x0000f05604001986 */ /* 0x0003e8000c101526 */
[----:B------:R1:W-:Y:S02]  /*5ea0*/  @P0 STG.E.U16 desc[UR38][R8.64+0xf2], R87 ;  /* 0x0000f25708000986 */ /* 0x0003e4000c101526 */
.L_x_154:
[----:B------:R-:W-:Y:S05]  /*5eb0*/  BSYNC B0 ;  /* 0x0000000000007941 */ /* 0x000fea0003800000 */
.L_x_28:
[----:B------:R-:W-:Y:S01]  /*5ec0*/  IADD3 R16, P0, R16, UR36, RZ ;  /* 0x0000002410107c10 */ /* 0x000fe2000ff1e0ff */
[----:B------:R-:W-:Y:S01]  /*5ed0*/  ULDC.64 UR4, c[0x0][0x650] ;  /* 0x0001940000047ab9 */ /* 0x000fe20000000a00 */
[----:B------:R-:W-:Y:S01]  /*5ee0*/  PRMT R3, RZ, 0x7610, R3 ;  /* 0x00007610ff037816 */ /* 0x000fe20000000003 */
[----:B------:R-:W-:Y:S01]  /*5ef0*/  IMAD.MOV.U32 R100, RZ, RZ, -0x1 ;  /* 0xffffffffff647424 */ /* 0x000fe200078e00ff */
[----:B------:R-:W-:Y:S01]  /*5f00*/  IADD3.X R17, R17, UR42, RZ, P0, !PT ;  /* 0x0000002a11117c10 */ /* 0x000fe200087fe4ff */
[----:B------:R-:W-:Y:S01]  /*5f10*/  IMAD.MOV.U32 R99, RZ, RZ, -0x1 ;  /* 0xffffffffff637424 */ /* 0x000fe200078e00ff */
[----:B------:R-:W-:-:S04]  /*5f20*/  ISETP.GE.U32.AND P0, PT, R16, UR4, PT ;  /* 0x0000000410007c0c */ /* 0x000fc8000bf06070 */
[----:B------:R-:W-:-:S13]  /*5f30*/  ISETP.GE.U32.AND.EX P0, PT, R17, UR5, PT, P0 ;  /* 0x0000000511007c0c */ /* 0x000fda000bf06100 */
[----:B------:R-:W-:Y:S05]  /*5f40*/  @P0 BRA `(.L_x_155) ;  /* 0x00000004004c0947 */ /* 0x000fea0003800000 */
[----:B------:R-:W0:Y:S01]  /*5f50*/  LDC.64 R10, c[0x0][0x628] ;  /* 0x00018a00ff0a7b82 */ /* 0x000e220000000a00 */
[----:B---3--:R-:W3:Y:S01]  /*5f60*/  S2R R12, SR_CTAID.X ;  /* 0x00000000000c7919 */ /* 0x008ee20000002500 */
[----:B-12-4-:R-:W-:Y:S02]  /*5f70*/  IMAD.MOV.U32 R8, RZ, RZ, R16 ;  /* 0x000000ffff087224 */ /* 0x016fe400078e0010 */
[----:B------:R-:W-:Y:S01]  /*5f80*/  IMAD.MOV.U32 R9, RZ, RZ, R17 ;  /* 0x000000ffff097224 */ /* 0x000fe200078e0011 */
[----:B------:R-:W1:Y:S03]  /*5f90*/  S2R R20, SR_CTAID.Y ;  /* 0x0000000000147919 */ /* 0x000e660000002600 */
[----:B------:R-:W2:Y:S08]  /*5fa0*/  LDC R0, c[0x0][0x630] ;  /* 0x00018c00ff007b82 */ /* 0x000eb00000000800 */
[----:B------:R-:W4:Y:S01]  /*5fb0*/  LDC.64 R14, c[0x0][0x620] ;  /* 0x00018800ff0e7b82 */ /* 0x000f220000000a00 */
[----:B0-----:R-:W-:-:S04]  /*5fc0*/  ISETP.NE.U32.AND P0, PT, R10, RZ, PT ;  /* 0x000000ff0a00720c */ /* 0x001fc80003f05070 */
[----:B------:R-:W-:-:S13]  /*5fd0*/  ISETP.NE.AND.EX P0, PT, R11, RZ, PT, P0 ;  /* 0x000000ff0b00720c */ /* 0x000fda0003f05300 */
[----:B-1234-:R-:W-:Y:S05]  /*5fe0*/  @!P0 BRA `(.L_x_156) ;  /* 0x0000000000288947 */ /* 0x01efea0003800000 */
        /* <DEDUP_REMOVED lines=10> */
.L_x_156:
[-CC-:B------:R-:W-:Y:S01]  /*6090*/  SHF.R.U64 R99, R8, R0.reuse, R9.reuse ;  /* 0x0000000008637219 */ /* 0x180fe20000001209 */
[----:B------:R-:W0:Y:S01]  /*60a0*/  LDC.64 R26, c[0x0][0x640] ;  /* 0x00019000ff1a7b82 */ /* 0x000e220000000a00 */
[----:B------:R-:W-:Y:S01]  /*60b0*/  SHF.R.U32.HI R0, RZ, R0, R9 ;  /* 0x00000000ff007219 */ /* 0x000fe20000011609 */
[----:B------:R-:W-:Y:S01]  /*60c0*/  ULDC UR4, c[0x0][0x150] ;  /* 0x0000540000047ab9 */ /* 0x000fe20000000800 */
[----:B------:R-:W-:Y:S02]  /*60d0*/  IADD3 R3, P0, RZ, -R99, RZ ;  /* 0x80000063ff037210 */ /* 0x000fe40007f1e0ff */
[----:B------:R-:W-:-:S03]  /*60e0*/  I2FP.F32.U32 R7, R12 ;  /* 0x0000000c00077245 */ /* 0x000fc60000201000 */
[----:B------:R-:W1:Y:S01]  /*60f0*/  LDC R6, c[0x0][0x618] ;  /* 0x00018600ff067b82 */ /* 0x000e620000000800 */
[----:B------:R-:W-:Y:S02]  /*6100*/  IMAD.X R5, RZ, RZ, ~R0, P0 ;  /* 0x000000ffff057224 */ /* 0x000fe400000e0e00 */
[----:B------:R-:W-:Y:S01]  /*6110*/  FMUL R7, R7, UR4 ;  /* 0x0000000407077c20 */ /* 0x000fe20008400000 */
[----:B------:R-:W-:Y:S01]  /*6120*/  ULDC UR4, c[0x0][0x154] ;  /* 0x0000550000047ab9 */ /* 0x000fe20000000800 */
[-C--:B------:R-:W-:Y:S02]  /*6130*/  IMAD R0, R5, R14.reuse, RZ ;  /* 0x0000000e05007224 */ /* 0x080fe400078e02ff */
[C---:B------:R-:W-:Y:S01]  /*6140*/  IMAD.WIDE.U32 R4, R3.reuse, R14, R16 ;  /* 0x0000000e03047225 */ /* 0x040fe200078e0010 */
[----:B------:R-:W2:Y:S01]  /*6150*/  LDC R8, c[0x0][0x608] ;  /* 0x00018200ff087b82 */ /* 0x000ea20000000800 */
[----:B------:R-:W3:Y:S02]  /*6160*/  F2I.U32.TRUNC.NTZ R7, R7 ;  /* 0x0000000700077305 */ /* 0x000ee4000020f000 */
[----:B------:R-:W-:Y:S01]  /*6170*/  IMAD R3, R3, R15, R0 ;  /* 0x0000000f03037224 */ /* 0x000fe200078e0200 */
[----:B------:R-:W-:-:S03]  /*6180*/  I2FP.F32.U32 R0, R20 ;  /* 0x0000001400007245 */ /* 0x000fc60000201000 */
[----:B------:R-:W-:Y:S01]  /*6190*/  IMAD.IADD R3, R5, 0x1, R3 ;  /* 0x0000000105037824 */ /* 0x000fe200078e0203 */
[----:B------:R-:W4:Y:S01]  /*61a0*/  LDC R11, c[0x0][0x658] ;  /* 0x00019600ff0b7b82 */ /* 0x000f220000000800 */
[----:B0-----:R-:W-:-:S04]  /*61b0*/  ISETP.NE.U32.AND P0, PT, R26, RZ, PT ;  /* 0x000000ff1a00720c */ /* 0x001fc80003f05070 */
[----:B------:R-:W-:-:S03]  /*61c0*/  ISETP.NE.AND.EX P0, PT, R27, RZ, PT, P0 ;  /* 0x000000ff1b00720c */ /* 0x000fc60003f05300 */
[----:B------:R-:W0:Y:S01]  /*61d0*/  LDC R9, c[0x0][0x144] ;  /* 0x00005100ff097b82 */ /* 0x000e220000000800 */
[-C--:B-1----:R-:W-:Y:S01]  /*61e0*/  SHF.R.U64 R10, R4, R6.reuse, R3 ;  /* 0x00000006040a7219 */ /* 0x082fe20000001203 */
[----:B---3--:R-:W-:Y:S01]  /*61f0*/  IMAD.MOV R7, RZ, RZ, -R7 ;  /* 0x000000ffff077224 */ /* 0x008fe200078e0a07 */
[----:B------:R-:W-:Y:S01]  /*6200*/  SHF.R.U32.HI R3, RZ, R6, R3 ;  /* 0x00000006ff037219 */ /* 0x000fe20000011603 */
[----:B------:R-:W-:-:S04]  /*6210*/  FMUL R6, R0, UR4 ;  /* 0x0000000400067c20 */ /* 0x000fc80008400000 */
[----:B------:R-:W1:Y:S01]  /*6220*/  LDC R21, c[0x0][0x148] ;  /* 0x00005200ff157b82 */ /* 0x000e620000000800 */
[----:B------:R3:W0:Y:S01]  /*6230*/  F2I.U32.TRUNC.NTZ R14, R6 ;  /* 0x00000006000e7305 */ /* 0x000622000020f000 */
[-CC-:B--2---:R-:W-:Y:S02]  /*6240*/  SHF.R.U64 R13, R10, R8.reuse, R3.reuse ;  /* 0x000000080a0d7219 */ /* 0x184fe40000001203 */
[----:B------:R-:W-:-:S04]  /*6250*/  SHF.R.U32.HI R0, RZ, R8, R3 ;  /* 0x00000008ff007219 */ /* 0x000fc80000011603 */
[----:B-----5:R-:W2:Y:S01]  /*6260*/  LDC R24, c[0x0][0x648] ;  /* 0x00019200ff187b82 */ /* 0x020ea20000000800 */
[-CC-:B----4-:R-:W-:Y:S02]  /*6270*/  SHF.R.U64 R15, R13, R11.reuse, R0.reuse ;  /* 0x0000000b0d0f7219 */ /* 0x190fe40000001200 */
[----:B------:R-:W-:-:S03]  /*6280*/  SHF.R.U32.HI R5, RZ, R11, R0 ;  /* 0x0000000bff057219 */ /* 0x000fc60000011600 */
[----:B------:R-:W-:Y:S02]  /*6290*/  IMAD.MOV.U32 R4, RZ, RZ, R15 ;  /* 0x000000ffff047224 */ /* 0x000fe400078e000f */
[----:B------:R-:W4:Y:S01]  /*62a0*/  LDC R28, c[0x0][0x638] ;  /* 0x00018e00ff1c7b82 */ /* 0x000f220000000800 */
[----:B0-----:R-:W-:-:S07]  /*62b0*/  IMAD R25, R9, R7, R12 ;  /* 0x0000000709197224 */ /* 0x001fce00078e020c */
[----:B------:R-:W0:Y:S08]  /*62c0*/  LDC R29, c[0x0][0x610] ;  /* 0x00018400ff1d7b82 */ /* 0x000e300000000800 */
[----:B------:R-:W0:Y:S01]  /*62d0*/  LDC R30, c[0x0][0x600] ;  /* 0x00018000ff1e7b82 */ /* 0x000e220000000800 */
[----:B-123--:R-:W-:Y:S05]  /*62e0*/  @!P0 BRA `(.L_x_157) ;  /* 0x0000000000288947 */ /* 0x00efea0003800000 */
        /* <DEDUP_REMOVED lines=10> */
.L_x_157:
[----:B------:R-:W-:Y:S01]  /*6390*/  ISETP.NE.AND P0, PT, R2, 0x1, PT ;  /* 0x000000010200780c */ /* 0x000fe20003f05270 */
[----:B------:R-:W-:Y:S01]  /*63a0*/  IMAD.MOV R14, RZ, RZ, -R14 ;  /* 0x000000ffff0e7224 */ /* 0x000fe200078e0a0e */
[----:B------:R-:W-:Y:S02]  /*63b0*/  SHF.R.U64 R0, R4, R24, R5 ;  /* 0x0000001804007219 */ /* 0x000fe40000001205 */
[----:B------:R-:W-:Y:S02]  /*63c0*/  LOP3.LUT R3, R13, R96, RZ, 0xc0, !PT ;  /* 0x000000600d037212 */ /* 0x000fe400078ec0ff */
[----:B------:R-:W-:Y:S01]  /*63d0*/  LOP3.LUT R10, R10, R95, RZ, 0xc0, !PT ;  /* 0x0000005f0a0a7212 */ /* 0x000fe200078ec0ff */
[----:B------:R-:W-:Y:S02]  /*63e0*/  IMAD.MOV R4, RZ, RZ, -R0 ;  /* 0x000000ffff047224 */ /* 0x000fe400078e0a00 */
[----:B------:R-:W-:Y:S02]  /*63f0*/  IMAD R0, R90, R0, R3 ;  /* 0x000000005a007224 */ /* 0x000fe400078e0203 */
[----:B----4-:R-:W-:-:S02]  /*6400*/  IMAD R3, R4, R28, R15 ;  /* 0x0000001c04037224 */ /* 0x010fc400078e020f */
[----:B------:R-:W-:Y:S02]  /*6410*/  @P0 IMAD R25, R21, R14, R20 ;  /* 0x0000000e15190224 */ /* 0x000fe400078e0214 */
[----:B0-----:R-:W-:Y:S02]  /*6420*/  IMAD R5, R3, R30, R10 ;  /* 0x0000001e03057224 */ /* 0x001fe400078e020a */
[----:B------:R-:W-:Y:S02]  /*6430*/  IMAD R0, R0, R29, R25 ;  /* 0x0000001d00007224 */ /* 0x000fe400078e0219 */
[----:B------:R-:W-:-:S03]  /*6440*/  IMAD.MOV.U32 R4, RZ, RZ, 0x1 ;  /* 0x00000001ff047424 */ /* 0x000fc600078e00ff */
[----:B------:R-:W-:Y:S02]  /*6450*/  SEL R100, R5, R0, !P0 ;  /* 0x0000000005647207 */ /* 0x000fe40004000000 */
[----:B------:R-:W-:Y:S02]  /*6460*/  PRMT R3, R4, 0x7610, R3 ;  /* 0x0000761004037816 */ /* 0x000fe40000000003 */
[----:B------:R-:W-:-:S07]  /*6470*/  SEL R0, R0, R5, !P0 ;  /* 0x0000000500007207 */ /* 0x000fce0004000000 */
.L_x_155:
[----:B------:R-:W-:Y:S01]  /*6480*/  LOP3.LUT P0, RZ, R3, 0xff, RZ, 0xc0, !PT ;  /* 0x000000ff03ff7812 */ /* 0x000fe2000780c0ff */
[----:B------:R-:W-:Y:S01]  /*6490*/  UIMAD.WIDE.U32 UR4, UR41, -0x55555555, URZ ;  /* 0xaaaaaaab290478a5 */ /* 0x000fe2000f8e003f */
[----:B------:R-:W-:-:S03]  /*64a0*/  IMAD.MOV.U32 R101, RZ, RZ, R0 ;  /* 0x000000ffff657224 */ /* 0x000fc600078e0000 */
[----:B------:R-:W-:-:S04]  /*64b0*/  USHF.R.U32.HI UR4, URZ, 0x1, UR5 ;  /* 0x000000013f047899 */ /* 0x000fc80008011605 */
[----:B------:R-:W-:-:S04]  /*64c0*/  UIMAD UR41, UR4, -0x3, UR41 ;  /* 0xfffffffd042978a4 */ /* 0x000fc8000f8e0229 */
[----:B------:R-:W-:Y:S08]  /*64d0*/  @P0 BRA `(.L_x_158) ;  /* 0xffffffac00300947 */ /* 0x000ff0000383ffff */
[----:B------:R-:W-:Y:S05]  /*64e0*/  EXIT ;  /* 0x000000000000794d */ /* 0x000fea0003800000 */
.L_x_3:
        /* <DEDUP_REMOVED lines=26> */
.L_x_160:
[--C-:B------:R-:W-:Y:S01]  /*6690*/  SHF.R.U64 R14, R12, R20, R13.reuse ;  /* 0x000000140c0e7219 */ /* 0x100fe2000000120d */
[----:B------:R-:W0:Y:S01]  /*66a0*/  LDC R24, c[0x0][0x618] ;  /* 0x00018600ff187b82 */ /* 0x000e220000000800 */
[----:B------:R-:W-:Y:S01]  /*66b0*/  I2FP.F32.U32 R8, R6 ;  /* 0x0000000600087245 */ /* 0x000fe20000201000 */
[----:B------:R-:W-:Y:S01]  /*66c0*/  ULDC UR4, c[0x0][0x150] ;  /* 0x0000540000047ab9 */ /* 0x000fe20000000800 */
[----:B------:R-:W-:Y:S02]  /*66d0*/  SHF.R.U32.HI R7, RZ, R20, R13 ;  /* 0x00000014ff077219 */ /* 0x000fe4000001160d */
[----:B------:R-:W-:Y:S01]  /*66e0*/  IADD3 R11, P0, RZ, -R14, RZ ;  /* 0x8000000eff0b7210 */ /* 0x000fe20007f1e0ff */
[----:B------:R-:W-:Y:S01]  /*66f0*/  FMUL R13, R8, UR4 ;  /* 0x00000004080d7c20 */ /* 0x000fe20008400000 */
[----:B------:R-:W-:Y:S01]  /*6700*/  ULDC UR4, c[0x0][0x154] ;  /* 0x0000550000047ab9 */ /* 0x000fe20000000800 */
[----:B------:R-:W1:Y:S02]  /*6710*/  LDC.64 R26, c[0x0][0x640] ;  /* 0x00019000ff1a7b82 */ /* 0x000e640000000a00 */
[----:B------:R-:W-:-:S02]  /*6720*/  IMAD.X R7, RZ, RZ, ~R7, P0 ;  /* 0x000000ffff077224 */ /* 0x000fc400000e0e07 */
[----:B------:R-:W2:Y:S01]  /*6730*/  F2I.U32.TRUNC.NTZ R13, R13 ;  /* 0x0000000d000d7305 */ /* 0x000ea2000020f000 */
[----:B------:R-:W-:-:S03]  /*6740*/  IMAD.WIDE.U32 R8, R11, R22, R16 ;  /* 0x000000160b087225 */ /* 0x000fc600078e0010 */
[----:B------:R-:W3:Y:S01]  /*6750*/  LDC R15, c[0x0][0x144] ;  /* 0x00005100ff0f7b82 */ /* 0x000ee20000000800 */
[----:B------:R-:W-:-:S04]  /*6760*/  IMAD R10, R7, R22, RZ ;  /* 0x00000016070a7224 */ /* 0x000fc800078e02ff */
[----:B------:R-:W-:Y:S02]  /*6770*/  IMAD R7, R11, R23, R10 ;  /* 0x000000170b077224 */ /* 0x000fe400078e020a */
[----:B------:R-:W-:Y:S01]  /*6780*/  IMAD.MOV.U32 R10, RZ, RZ, -0x1 ;  /* 0xffffffffff0a7424 */ /* 0x000fe200078e00ff */
[----:B------:R-:W4:Y:S01]  /*6790*/  LDC R20, c[0x0][0x608] ;  /* 0x00018200ff147b82 */ /* 0x000f220000000800 */
[----:B------:R-:W-:Y:S01]  /*67a0*/  IMAD.IADD R7, R9, 0x1, R7 ;  /* 0x0000000109077824 */ /* 0x000fe200078e0207 */
[----:B------:R-:W-:-:S04]  /*67b0*/  I2FP.F32.U32 R9, R5 ;  /* 0x0000000500097245 */ /* 0x000fc80000201000 */
[-C--:B0-----:R-:W-:Y:S01]  /*67c0*/  SHF.R.U64 R12, R8, R24.reuse, R7 ;  /* 0x00000018080c7219 */ /* 0x081fe20000001207 */
[----:B--2---:R-:W-:Y:S01]  /*67d0*/  IMAD.MOV R8, RZ, RZ, -R13 ;  /* 0x000000ffff087224 */ /* 0x004fe200078e0a0d */
[----:B------:R-:W0:Y:S01]  /*67e0*/  LDC R11, c[0x0][0x658] ;  /* 0x00019600ff0b7b82 */ /* 0x000e220000000800 */
[----:B-1----:R-:W-:Y:S01]  /*67f0*/  ISETP.NE.U32.AND P0, PT, R26, RZ, PT ;  /* 0x000000ff1a00720c */ /* 0x002fe20003f05070 */
[----:B------:R-:W-:Y:S01]  /*6800*/  FMUL R9, R9, UR4 ;  /* 0x0000000409097c20 */ /* 0x000fe20008400000 */
[----:B------:R-:W-:Y:S02]  /*6810*/  SHF.R.U32.HI R7, RZ, R24, R7 ;  /* 0x00000018ff077219 */ /* 0x000fe40000011607 */
[----:B------:R-:W-:-:S03]  /*6820*/  ISETP.NE.AND.EX P0, PT, R27, RZ, PT, P0 ;  /* 0x000000ff1b00720c */ /* 0x000fc60003f05300 */
[----:B------:R-:W1:Y:S01]  /*6830*/  LDC R22, c[0x0][0x148] ;  /* 0x00005200ff167b82 */ /* 0x000e620000000800 */
[----:B---3--:R-:W-:Y:S02]  /*6840*/  IMAD R23, R15, R8, R6 ;  /* 0x000000080f177224 */ /* 0x008fe400078e0206 */
[----:B------:R-:W-:-:S05]  /*6850*/  IMAD.MOV.U32 R8, RZ, RZ, 0x1 ;  /* 0x00000001ff087424 */ /* 0x000fca00078e00ff */
[----:B------:R-:W2:Y:S01]  /*6860*/  LDC R21, c[0x0][0x600] ;  /* 0x00018000ff157b82 */ /* 0x000ea20000000800 */
[-CC-:B----4-:R-:W-:Y:S02]  /*6870*/  SHF.R.U64 R15, R12, R20.reuse, R7.reuse ;  /* 0x000000140c0f7219 */ /* 0x190fe40000001207 */
[----:B------:R-:W-:Y:S02]  /*6880*/  SHF.R.U32.HI R6, RZ, R20, R7 ;  /* 0x00000014ff067219 */ /* 0x000fe40000011607 */
[----:B------:R3:W4:Y:S03]  /*6890*/  F2I.U32.TRUNC.NTZ R20, R9 ;  /* 0x0000000900147305 */ /* 0x000726000020f000 */
[----:B------:R-:W1:Y:S01]  /*68a0*/  LDC R25, c[0x0][0x648] ;  /* 0x00019200ff197b82 */ /* 0x000e620000000800 */
[-C--:B0-----:R-:W-:Y:S02]  /*68b0*/  SHF.R.U64 R19, R15, R11.reuse, R6 ;  /* 0x0000000b0f137219 */ /* 0x081fe40000001206 */
[----:B------:R-:W-:-:S02]  /*68c0*/  SHF.L.U32 R10, R10, R11, RZ ;  /* 0x0000000b0a0a7219 */ /* 0x000fc400000006ff */
[-C--:B------:R-:W-:Y:S01]  /*68d0*/  SHF.R.U32.HI R7, RZ, R11.reuse, R6 ;  /* 0x0000000bff077219 */ /* 0x080fe20000011606 */
[----:B------:R-:W-:Y:S01]  /*68e0*/  IMAD.MOV.U32 R6, RZ, RZ, R19 ;  /* 0x000000ffff067224 */ /* 0x000fe200078e0013 */
[----:B------:R-:W-:Y:S01]  /*68f0*/  SHF.L.U32 R24, R8, R11, RZ ;  /* 0x0000000b08187219 */ /* 0x000fe200000006ff */
[----:B------:R-:W0:Y:S01]  /*6900*/  LDC R28, c[0x0][0x638] ;  /* 0x00018e00ff1c7b82 */ /* 0x000e220000000800 */
[----:B------:R-:W-:-:S07]  /*6910*/  LOP3.LUT R30, RZ, R10, RZ, 0x33, !PT ;  /* 0x0000000aff1e7212 */ /* 0x000fce00078e33ff */
[----:B------:R-:W0:Y:S01]  /*6920*/  LDC R29, c[0x0][0x610] ;  /* 0x00018400ff1d7b82 */ /* 0x000e220000000800 */
[----:B---34-:R-:W-:Y:S05]  /*6930*/  @!P0 BRA `(.L_x_161) ;  /* 0x0000000000288947 */ /* 0x018fea0003800000 */
[----:B------:R-:W3:Y:S02]  /*6940*/  LDC R6, c[0x0][0x64c] ;  /* 0x00019300ff067b82 */ /* 0x000ee40000000800 */
[----:B---3--:R-:W-:-:S05]  /*6950*/  IADD3 R11, P0, R19, R6, RZ ;  /* 0x00000006130b7210 */ /* 0x008fca0007f1e0ff */
        /* <DEDUP_REMOVED lines=8> */
.L_x_161:
[----:B------:R-:W-:Y:S01]  /*69e0*/  ISETP.NE.AND P0, PT, R2, 0x1, PT ;  /* 0x000000010200780c */ /* 0x000fe20003f05270 */
[----:B--2---:R-:W-:Y:S01]  /*69f0*/  VIADD R9, R21, 0xffffffff ;  /* 0xffffffff15097836 */ /* 0x004fe20000000000 */
[----:B-1----:R-:W-:Y:S01]  /*6a00*/  SHF.R.U64 R7, R6, R25, R7 ;  /* 0x0000001906077219 */ /* 0x002fe20000001207 */
[----:B------:R-:W-:Y:S01]  /*6a10*/  IMAD.MOV R20, RZ, RZ, -R20 ;  /* 0x000000ffff147224 */ /* 0x000fe200078e0a14 */
[----:B------:R-:W-:Y:S02]  /*6a20*/  LOP3.LUT R6, R15, R30, RZ, 0xc0, !PT ;  /* 0x0000001e0f067212 */ /* 0x000fe400078ec0ff */
[----:B------:R-:W-:Y:S01]  /*6a30*/  LOP3.LUT R12, R12, R9, RZ, 0xc0, !PT ;  /* 0x000000090c0c7212 */ /* 0x000fe200078ec0ff */
[----:B------:R-:W-:Y:S02]  /*6a40*/  IMAD.MOV R8, RZ, RZ, -R7 ;  /* 0x000000ffff087224 */ /* 0x000fe400078e0a07 */
[----:B------:R-:W-:Y:S02]  /*6a50*/  IMAD R6, R24, R7, R6 ;  /* 0x0000000718067224 */ /* 0x000fe400078e0206 */
[----:B------:R-:W-:-:S02]  /*6a60*/  IMAD.MOV.U32 R9, RZ, RZ, 0x1 ;  /* 0x00000001ff097424 */ /* 0x000fc400078e00ff */
[----:B------:R-:W-:Y:S02]  /*6a70*/  @P0 IMAD R23, R22, R20, R5 ;  /* 0x0000001416170224 */ /* 0x000fe400078e0205 */
[----:B0-----:R-:W-:Y:S02]  /*6a80*/  IMAD R5, R8, R28, R19 ;  /* 0x0000001c08057224 */ /* 0x001fe400078e0213 */
[----:B------:R-:W-:Y:S02]  /*6a90*/  IMAD R19, R6, R29, R23 ;  /* 0x0000001d06137224 */ /* 0x000fe400078e0217 */
[----:B------:R-:W-:Y:S02]  /*6aa0*/  IMAD R6, R5, R21, R12 ;  /* 0x0000001505067224 */ /* 0x000fe400078e020c */
[----:B------:R-:W-:-:S03]  /*6ab0*/  IMAD.MOV.U32 R8, RZ, RZ, R14 ;  /* 0x000000ffff087224 */ /* 0x000fc600078e000e */
[----:B------:R-:W-:Y:S02]  /*6ac0*/  SEL R20, R6, R19, !P0 ;  /* 0x0000001306147207 */ /* 0x000fe40004000000 */
[----:B------:R-:W-:-:S07]  /*6ad0*/  SEL R19, R19, R6, !P0 ;  /* 0x0000000613137207 */ /* 0x000fce0004000000 */
.L_x_159:
[----:B------:R-:W-:-:S08]  /*6ae0*/  NOP ;  /* 0x0000000000007918 */ /* 0x000fd00000000000 */
[----:B------:R-:W0:-:S00]  /*6af0*/  USETMAXREG.DEALLOC.CTAPOOL 0x28 ;  /* 0x00000028000079c8 */ /* 0x000e0000080e0500 */
[----:B0-----:R-:W-:-:S13]  /*6b00*/  ISETP.NE.AND P0, PT, R0, RZ, PT ;  /* 0x000000ff0000720c */ /* 0x001fda0003f05270 */
[----:B------:R-:W-:Y:S05]  /*6b10*/  @P0 EXIT ;  /* 0x000000000000094d */ /* 0x000fea0003800000 */
[----:B------:R-:W-:Y:S01]  /*6b20*/  LOP3.LUT P0, RZ, R9, 0xff, RZ, 0xc0, !PT ;  /* 0x000000ff09ff7812 */ /* 0x000fe2000780c0ff */
[----:B------:R-:W-:Y:S02]  /*6b30*/  IMAD.MOV.U32 R0, RZ, RZ, 0x1 ;  /* 0x00000001ff007424 */ /* 0x000fe400078e00ff */
[----:B------:R-:W-:-:S10]  /*6b40*/  IMAD.MOV.U32 R12, RZ, RZ, RZ ;  /* 0x000000ffff0c7224 */ /* 0x000fd400078e00ff */
[----:B------:R-:W-:Y:S05]  /*6b50*/  @!P0 BRA `(.L_x_162) ;  /* 0x0000000c000c8947 */ /* 0x000fea0003800000 */
[----:B------:R-:W0:Y:S01]  /*6b60*/  LDC R0, c[0x0][0x28c] ;  /* 0x0000a300ff007b82 */ /* 0x000e220000000800 */
[----:B------:R-:W-:Y:S01]  /*6b70*/  LOP3.LUT P0, RZ, R3, 0x1f, RZ, 0xc0, !PT ;  /* 0x0000001f03ff7812 */ /* 0x000fe2000780c0ff */
[----:B------:R-:W-:Y:S01]  /*6b80*/  ULDC UR5, c[0x0][0x658] ;  /* 0x0001960000057ab9 */ /* 0x000fe20000000800 */
[----:B------:R-:W-:Y:S01]  /*6b90*/  UMOV UR6, 0xffffffff ;  /* 0xffffffff00067882 */ /* 0x000fe20000000000 */
[----:B------:R-:W-:Y:S01]  /*6ba0*/  BSSY B0, `(.L_x_162) ;  /* 0x00000be000007945 */ /* 0x000fe20003800000 */
[----:B------:R-:W-:Y:S01]  /*6bb0*/  USHF.L.U32 UR6, UR6, UR5, URZ ;  /* 0x0000000506067299 */ /* 0x000fe2000800063f */
[C---:B------:R-:W-:Y:S01]  /*6bc0*/  ISETP.NE.AND P2, PT, R4.reuse, RZ, PT ;  /* 0x000000ff0400720c */ /* 0x040fe20003f45270 */
[----:B------:R-:W-:Y:S01]  /*6bd0*/  IMAD.MOV.U32 R13, RZ, RZ, 0x1 ;  /* 0x00000001ff0d7424 */ /* 0x000fe200078e00ff */
[----:B------:R-:W-:Y:S01]  /*6be0*/  ISETP.NE.OR P0, PT, R4, RZ, !P0 ;  /* 0x000000ff0400720c */ /* 0x000fe20004705670 */
[----:B------:R-:W-:Y:S01]  /*6bf0*/  IMAD.MOV.U32 R12, RZ, RZ, RZ ;  /* 0x000000ffff0c7224 */ /* 0x000fe200078e00ff */
[----:B------:R-:W-:Y:S01]  /*6c00*/  LOP3.LUT R11, R18, 0x2, RZ, 0xfc, !PT ;  /* 0x00000002120b7812 */ /* 0x000fe200078efcff */
[----:B------:R-:W-:Y:S01]  /*6c10*/  ULDC UR4, c[0x0][0x600] ;  /* 0x0001800000047ab9 */ /* 0x000fe20000000800 */
[----:B------:R-:W-:Y:S01]  /*6c20*/  UMOV UR7, 0x1 ;  /* 0x0000000100077882 */ /* 0x000fe20000000000 */
[----:B------:R-:W-:-:S02]  /*6c30*/  UIADD3 UR15, UR4, -0x1, URZ ;  /* 0xffffffff040f7890 */ /* 0x000fc4000fffe03f */
[----:B------:R-:W-:Y:S02]  /*6c40*/  USHF.L.U32 UR17, UR7, UR5, URZ ;  /* 0x0000000507117299 */ /* 0x000fe4000800063f */
[----:B------:R-:W-:Y:S01]  /*6c50*/  ULOP3.LUT UR16, URZ, UR6, URZ, 0x33, !UPT ;  /* 0x000000063f107292 */ /* 0x000fe2000f8e333f */
[----:B------:R-:W-:Y:S01]  /*6c60*/  ULDC.64 UR20, c[0x0][0x198] ;  /* 0x0000660000147ab9 */ /* 0x000fe20000000a00 */
[----:B0-----:R-:W-:-:S05]  /*6c70*/  VIADD R0, R0, 0x3f ;  /* 0x0000003f00007836 */ /* 0x001fca0000000000 */
[----:B------:R-:W-:-:S04]  /*6c80*/  SHF.R.S32.HI R3, RZ, 0x1f, R0 ;  /* 0x0000001fff037819 */ /* 0x000fc80000011400 */
[----:B------:R-:W-:Y:S01]  /*6c90*/  LEA.HI R3, R3, R0, RZ, 0x6 ;  /* 0x0000000003037211 */ /* 0x000fe200078f30ff */
[----:B------:R-:W-:-:S03]  /*6ca0*/  IMAD.MOV.U32 R0, RZ, RZ, 0x1 ;  /* 0x00000001ff007424 */ /* 0x000fc600078e00ff */
[----:B------:R-:W-:-:S05]  /*6cb0*/  SHF.R.S32.HI R3, RZ, 0x6, R3 ;  /* 0x00000006ff037819 */ /* 0x000fca0000011403 */
[----:B------:R-:W-:-:S07]  /*6cc0*/  VIADD R10, R3, 0x1 ;  /* 0x00000001030a7836 */ /* 0x000fce0000000000 */
.L_x_174:
[----:B------:R-:W-:-:S03]  /*6cd0*/  UMOV UR4, 0xffffffff ;  /* 0xffffffff00047882 */ /* 0x000fc60000000000 */
[----:B------:R-:W-:Y:S05]  /*6ce0*/  BRA.DIV UR4, `(.L_x_163) ;  /* 0x0000000e04707947 */ /* 0x000fea000b800000 */
[----:B------:R-:W-:-:S13]  /*6cf0*/  ELECT P6, URZ, PT ;  /* 0x00000000003f782f */ /* 0x000fda00038c0000 */
.L_x_184:
[----:B------:R-:W0:Y:S01]  /*6d00*/  LDC R4, c[0x0][0x28c] ;  /* 0x0000a300ff047b82 */ /* 0x000e220000000800 */
[----:B------:R-:W-:Y:S01]  /*6d10*/  BSSY B1, `(.L_x_164) ;  /* 0x0000035000017945 */ /* 0x000fe20003800000 */
[----:B0-----:R-:W-:-:S13]  /*6d20*/  ISETP.LT.OR P6, PT, R4, 0x1, !P6 ;  /* 0x000000010400780c */ /* 0x001fda00077c1670 */
[----:B------:R-:W-:Y:S05]  /*6d30*/  @P6 BRA `(.L_x_165) ;  /* 0x0000000000c86947 */ /* 0x000fea0003800000 */
[----:B------:R-:W-:Y:S02]  /*6d40*/  IMAD.SHL.U32 R20, R20, 0x80, RZ ;  /* 0x0000008014147824 */ /* 0x000fe400078e00ff */
[----:B------:R-:W-:Y:S02]  /*6d50*/  IMAD.SHL.U32 R19, R19, 0x80, RZ ;  /* 0x0000008013137824 */ /* 0x000fe400078e00ff */
[----:B------:R-:W-:Y:S02]  /*6d60*/  IMAD.MOV.U32 R21, RZ, RZ, RZ ;  /* 0x000000ffff157224 */ /* 0x000fe400078e00ff */
[----:B------:R-:W-:Y:S02]  /*6d70*/  IMAD.MOV.U32 R4, RZ, RZ, R10 ;  /* 0x000000ffff047224 */ /* 0x000fe400078e000a */
[----:B------:R-:W-:Y:S02]  /*6d80*/  IMAD.MOV.U32 R5, RZ, RZ, R0 ;  /* 0x000000ffff057224 */ /* 0x000fe400078e0000 */
[----:B------:R-:W-:-:S07]  /*6d90*/  IMAD.MOV.U32 R6, RZ, RZ, R12 ;  /* 0x000000ffff067224 */ /* 0x000fce00078e000c */
.L_x_169:
[----:B------:R-:W0:Y:S01]  /*6da0*/  S2R R14, SR_CgaCtaId ;  /* 0x00000000000e7919 */ /* 0x000e220000008800 */
[----:B------:R-:W-:Y:S01]  /*6db0*/  MOV R7, 0x400 ;  /* 0x0000040000077802 */ /* 0x000fe20000000f00 */
[----:B------:R-:W1:Y:S03]  /*6dc0*/  @!P2 LDC R9, c[0x0][0x500] ;  /* 0x00014000ff09ab82 */ /* 0x000e660000000800 */
[----:B0-----:R-:W-:Y:S02]  /*6dd0*/  LEA R15, R14, R7, 0x18 ;  /* 0x000000070e0f7211 */ /* 0x001fe400078ec0ff */
[----:B------:R-:W-:-:S03]  /*6de0*/  SHF.L.U32 R7, R5, 0x1f, RZ ;  /* 0x0000001f05077819 */ /* 0x000fc600000006ff */
[----:B------:R-:W-:-:S04]  /*6df0*/  IMAD R14, R6, 0x8, R15 ;  /* 0x00000008060e7824 */ /* 0x000fc800078e020f */
[----:B------:R-:W0:Y:S02]  /*6e00*/  SYNCS.PHASECHK.TRANS64.TRYWAIT P1, [R14+URZ+0x18], R7 ;  /* 0x000018070e0075a7 */ /* 0x000e24000802017f */
[----:B01----:R-:W-:Y:S05]  /*6e10*/  @!P1 BRA `(.L_x_166) ;  /* 0x0000000c00449947 */ /* 0x003fea0003800000 */
.L_x_185:
[----:B0-----:R-:W-:Y:S01]  /*6e20*/  PRMT R7, R11, 0x9910, RZ ;  /* 0x000099100b077816 */ /* 0x001fe200000000ff */
[----:B------:R0:W-:Y:S03]  /*6e30*/  @!P2 SYNCS.ARRIVE.TRANS64 RZ, [R14+URZ], R9 ;  /* 0x000000090effa9a7 */ /* 0x0001e6000800003f */
[----:B------:R-:W-:-:S13]  /*6e40*/  ISETP.NE.AND P1, PT, R7, 0x2, PT ;  /* 0x000000020700780c */ /* 0x000fda0003f25270 */
[----:B0-----:R-:W-:Y:S05]  /*6e50*/  @P1 BRA `(.L_x_167) ;  /* 0x0000000000041947 */ /* 0x001fea0003800000 */
[----:B------:R-:W-:Y:S01]  /*6e60*/  BPT.TRAP 0x1 ;  /* 0x000000040000795c */ /* 0x000fe20000300000 */
.L_x_167:
[----:B------:R-:W-:Y:S05]  /*6e70*/  @P0 BRA `(.L_x_168) ;  /* 0x0000000000040947 */ /* 0x000fea0003800000 */
[----:B------:R-:W-:Y:S01]  /*6e80*/  BPT.TRAP 0x1 ;  /* 0x000000040000795c */ /* 0x000fe20000300000 */
.L_x_168:
[----:B------:R-:W-:Y:S01]  /*6e90*/  IMAD R15, R6, 0x4000, R15 ;  /* 0x00004000060f7824 */ /* 0x000fe200078e020f */
[----:B------:R-:W-:Y:S01]  /*6ea0*/  R2UR UR9, R14 ;  /* 0x000000000e0972ca */ /* 0x000fe200000e0000 */
[----:B------:R-:W-:Y:S01]  /*6eb0*/  VIADD R4, R4, 0xffffffff ;  /* 0xffffffff04047836 */ /* 0x000fe20000000000 */
[----:B------:R-:W-:Y:S01]  /*6ec0*/  UIADD3 UR4, UP0, UR20, 0xf0, URZ ;  /* 0x000000f014047890 */ /* 0x000fe2000ff1e03f */
[----:B------:R-:W-:Y:S01]  /*6ed0*/  R2UR UR11, R19 ;  /* 0x00000000130b72ca */ /* 0x000fe200000e0000 */
[----:B------:R-:W-:Y:S01]  /*6ee0*/  UIADD3 UR22, UP1, UR20, 0x1f0, URZ ;  /* 0x000001f014167890 */ /* 0x000fe2000ff3e03f */
[----:B------:R-:W-:Y:S01]  /*6ef0*/  R2UR UR8, R15 ;  /* 0x000000000f0872ca */ /* 0x000fe200000e0000 */
[----:B------:R-:W-:Y:S01]  /*6f00*/  UIADD3.X UR5, URZ, UR21, URZ, UP0, !UPT ;  /* 0x000000153f057290 */ /* 0x000fe200087fe43f */
[C---:B------:R-:W-:Y:S01]  /*6f10*/  R2UR UR10, R21.reuse ;  /* 0x00000000150a72ca */ /* 0x040fe200000e0000 */
[----:B------:R-:W-:Y:S01]  /*6f20*/  VIADD R6, R6, 0x1 ;  /* 0x0000000106067836 */ /* 0x000fe20000000000 */
[----:B------:R-:W-:Y:S01]  /*6f30*/  R2UR UR12, R8 ;  /* 0x00000000080c72ca */ /* 0x000fe200000e0000 */
[----:B------:R-:W-:Y:S01]  /*6f40*/  UIADD3.X UR23, URZ, UR21, URZ, UP1, !UPT ;  /* 0x000000153f177290 */ /* 0x000fe20008ffe43f */
[----:B------:R-:W-:Y:S01]  /*6f50*/  R2UR UR18, R20 ;  /* 0x00000000141272ca */ /* 0x000fe200000e0000 */
[----:B------:R-:W-:Y:S01]  /*6f60*/  UMOV UR6, 0x0 ;  /* 0x0000000000067882 */ /* 0x000fe20000000000 */
[----:B------:R-:W-:Y:S01]  /*6f70*/  ISETP.GT.AND P3, PT, R4, 0x1, PT ;  /* 0x000000010400780c */ /* 0x000fe20003f64270 */
[----:B------:R-:W-:Y:S01]  /*6f80*/  UMOV UR7, 0x10000000 ;  /* 0x1000000000077882 */ /* 0x000fe20000000000 */
[----:B------:R-:W-:Y:S01]  /*6f90*/  ISETP.NE.AND P1, PT, R6, 0x3, PT ;  /* 0x000000030600780c */ /* 0x000fe20003f25270 */
[----:B------:R-:W-:-:S02]  /*6fa0*/  VIADD R21, R21, 0x40 ;  /* 0x0000004015157836 */ /* 0x000fc40000000000 */
[----:B------:R-:W-:Y:S01]  /*6fb0*/  UIADD3 UR13, UR8, 0x100, URZ ;  /* 0x00000100080d7890 */ /* 0x000fe2000fffe03f */
[----:B------:R-:W-:Y:S01]  /*6fc0*/  SEL R14, RZ, 0x1, P1 ;  /* 0x00000001ff0e7807 */ /* 0x000fe20000800000 */
[----:B------:R-:W-:Y:S01]  /*6fd0*/  UIADD3 UR14, UR8, 0xc100, URZ ;  /* 0x0000c100080e7890 */ /* 0x000fe2000fffe03f */
[----:B------:R-:W-:Y:S02]  /*6fe0*/  SEL R6, R6, RZ, P1 ;  /* 0x000000ff06067207 */ /* 0x000fe40000800000 */
[----:B------:R-:W-:Y:S02]  /*6ff0*/  LOP3.LUT R5, R5, R14, RZ, 0x3c, !PT ;  /* 0x0000000e05057212 */ /* 0x000fe400078e3cff */
[----:B------:R-:W-:Y:S02]  /*7000*/  UMOV UR8, UR13 ;  /* 0x0000000d00087c82 */ /* 0x000fe40008000000 */
[----:B------:R0:W-:Y:S02]  /*7010*/  UTMALDG.3D [UR8], [UR4], desc[UR6] ;  /* 0x00000608040075b4 */ /* 0x0001e40008011000 */
[----:B0-----:R-:W-:Y:S01]  /*7020*/  UMOV UR8, UR14 ;  /* 0x0000000e00087c82 */ /* 0x001fe20008000000 */
[----:B------:R-:W-:-:S02]  /*7030*/  UMOV UR11, UR18 ;  /* 0x00000012000b7c82 */ /* 0x000fc40008000000 */
[----:B------:R0:W-:Y:S02]  /*7040*/  UTMALDG.3D [UR8], [UR22], desc[UR6] ;  /* 0x00000608160075b4 */ /* 0x0001e40008011000 */
[----:B0-----:R-:W-:Y:S05]  /*7050*/  @P3 BRA `(.L_x_169) ;  /* 0xfffffffc00503947 */ /* 0x001fea000383ffff */
.L_x_165:
[----:B------:R-:W-:Y:S05]  /*7060*/  BSYNC B1 ;  /* 0x0000000000017941 */ /* 0x000fea0003800000 */
.L_x_164:
[----:B------:R-:W-:Y:S01]  /*7070*/  LOP3.LUT P3, RZ, R13, 0xff, RZ, 0xc0, !PT ;  /* 0x000000ff0dff7812 */ /* 0x000fe2000786c0ff */
[----:B------:R-:W-:Y:S01]  /*7080*/  IMAD.IADD R12, R3, 0x1, R12 ;  /* 0x00000001030c7824 */ /* 0x000fe200078e020c */
[----:B------:R-:W-:Y:S01]  /*7090*/  IADD3 R16, P4, R16, UR36, RZ ;  /* 0x0000002410107c10 */ /* 0x000fe2000ff9e0ff */
[----:B------:R-:W-:Y:S01]  /*70a0*/  ULDC.64 UR4, c[0x0][0x650] ;  /* 0x0001940000047ab9 */ /* 0x000fe20000000a00 */
[----:B------:R-:W-:Y:S01]  /*70b0*/  BSSY B1, `(.L_x_170) ;  /* 0x000006a000017945 */ /* 0x000fe20003800000 */
[----:B------:R-:W-:Y:S01]  /*70c0*/  IMAD.MOV.U32 R19, RZ, RZ, -0x1 ;  /* 0xffffffffff137424 */ /* 0x000fe200078e00ff */
[----:B------:R-:W-:Y:S01]  /*70d0*/  ISETP.GT.U32.AND P1, PT, R12, 0x2, PT ;  /* 0x000000020c00780c */ /* 0x000fe20003f24070 */
[----:B------:R-:W-:Y:S01]  /*70e0*/  IMAD.MOV.U32 R20, RZ, RZ, -0x1 ;  /* 0xffffffffff147424 */ /* 0x000fe200078e00ff */
[----:B------:R-:W-:Y:S01]  /*70f0*/  IADD3.X R17, R17, UR42, RZ, P4, !PT ;  /* 0x0000002a11117c10 */ /* 0x000fe2000a7fe4ff */
[----:B------:R-:W-:Y:S01]  /*7100*/  IMAD.MOV.U32 R8, RZ, RZ, -0x1 ;  /* 0xffffffffff087424 */ /* 0x000fe200078e00ff */
[----:B------:R-:W-:-:S02]  /*7110*/  ISETP.LT.U32.AND P1, PT, R3, 0x3, P1 ;  /* 0x000000030300780c */ /* 0x000fc40000f21070 */
[----:B------:R-:W-:Y:S01]  /*7120*/  PRMT R13, RZ, 0x7610, R13 ;  /* 0x00007610ff0d7816 */ /* 0x000fe2000000000d */
[----:B------:R-:W0:Y:S01]  /*7130*/  @P3 S2R R5, SR_CgaCtaId ;  /* 0x0000000000053919 */ /* 0x000e220000008800 */
[----:B------:R-:W-:-:S04]  /*7140*/  @P3 MOV R4, 0x400 ;  /* 0x0000040000043802 */ /* 0x000fc80000000f00 */
[----:B0-----:R-:W-:Y:S01]  /*7150*/  @P3 LEA R6, R5, R4, 0x18 ;  /* 0x0000000405063211 */ /* 0x001fe200078ec0ff */
[----:B------:R-:W-:-:S03]  /*7160*/  IMAD.WIDE.U32 R4, R12, -0x55555555, RZ ;  /* 0xaaaaaaab0c047825 */ /* 0x000fc600078e00ff */
[----:B------:R0:W-:Y:S01]  /*7170*/  @P3 SYNCS.ARRIVE.TRANS64.A1T0 RZ, [R6+URZ+0x48], RZ ;  /* 0x000048ff06ff39a7 */ /* 0x0001e2000810003f */
[----:B------:R-:W-:Y:S02]  /*7180*/  ISETP.GE.U32.AND P3, PT, R3, 0x3, PT ;  /* 0x000000030300780c */ /* 0x000fe40003f66070 */
[----:B------:R-:W-:Y:S02]  /*7190*/  SHF.R.U32.HI R7, RZ, 0x1, R5 ;  /* 0x00000001ff077819 */ /* 0x000fe40000011605 */
[----:B------:R-:W-:Y:S02]  /*71a0*/  SEL R5, RZ, 0x1, !P1 ;  /* 0x00000001ff057807 */ /* 0x000fe40004800000 */
[----:B------:R-:W-:Y:S01]  /*71b0*/  ISETP.GE.U32.AND P1, PT, R16, UR4, PT ;  /* 0x0000000410007c0c */ /* 0x000fe2000bf26070 */
[----:B------:R-:W-:Y:S01]  /*71c0*/  IMAD R12, R7, -0x3, R12 ;  /* 0xfffffffd070c7824 */ /* 0x000fe200078e020c */
[----:B------:R-:W-:Y:S02]  /*71d0*/  LOP3.LUT R0, R0, R5, RZ, 0x3c, !PT ;  /* 0x0000000500007212 */ /* 0x000fe400078e3cff */
[----:B------:R-:W-:-:S02]  /*71e0*/  ISETP.GE.U32.AND.EX P1, PT, R17, UR5, PT, P1 ;  /* 0x0000000511007c0c */ /* 0x000fc4000bf26110 */
[----:B------:R-:W-:Y:S02]  /*71f0*/  PRMT R4, RZ, 0x7610, R4 ;  /* 0x00007610ff047816 */ /* 0x000fe40000000004 */
[----:B------:R-:W-:-:S09]  /*7200*/  @P3 LOP3.LUT R0, R0, 0x1, R7, 0x78, !PT ;  /* 0x0000000100003812 */ /* 0x000fd200078e7807 */
[----:B0-----:R-:W-:Y:S05]  /*7210*/  @P1 BRA `(.L_x_171) ;  /* 0x00000004004c1947 */ /* 0x001fea0003800000 */
[----:B------:R-:W-:Y:S01]  /*7220*/  ULDC.64 UR4, c[0x0][0x628] ;  /* 0x00018a0000047ab9 */ /* 0x000fe20000000a00 */
[----:B------:R-:W0:Y:S01]  /*7230*/  S2R R15, SR_CTAID.X ;  /* 0x00000000000f7919 */ /* 0x000e220000002500 */
[----:B------:R-:W-:Y:S01]  /*7240*/  ISETP.NE.U32.AND P1, PT, RZ, UR4, PT ;  /* 0x00000004ff007c0c */ /* 0x000fe2000bf25070 */
[----:B------:R-:W-:Y:S01]  /*7250*/  ULDC UR7, c[0x0][0x630] ;  /* 0x00018c0000077ab9 */ /* 0x000fe20000000800 */
[----:B------:R-:W-:Y:S01]  /*7260*/  IMAD.MOV.U32 R4, RZ, RZ, R16 ;  /* 0x000000ffff047224 */ /* 0x000fe200078e0010 */
[----:B------:R-:W1:Y:S01]  /*7270*/  S2R R14, SR_CTAID.Y ;  /* 0x00000000000e7919 */ /* 0x000e620000002600 */
[----:B------:R-:W-:Y:S01]  /*7280*/  ISETP.NE.AND.EX P1, PT, RZ, UR5, PT, P1 ;  /* 0x00000005ff007c0c */ /* 0x000fe2000bf25310 */
[----:B------:R-:W-:-:S12]  /*7290*/  IMAD.MOV.U32 R5, RZ, RZ, R17 ;  /* 0x000000ffff057224 */ /* 0x000fd800078e0011 */
[----:B------:R-:W-:Y:S05]  /*72a0*/  @!P1 BRA `(.L_x_172) ;  /* 0x0000000000289947 */ /* 0x000fea0003800000 */
[----:B------:R-:W-:Y:S02]  /*72b0*/  ULDC UR6, c[0x0][0x634] ;  /* 0x00018d0000067ab9 */ /* 0x000fe40000000800 */
[----:B------:R-:W-:-:S05]  /*72c0*/  IADD3 R9, P1, R16, UR6, RZ ;  /* 0x0000000610097c10 */ /* 0x000fca000ff3e0ff */
[----:B------:R-:W-:-:S04]  /*72d0*/  IMAD.X R19, RZ, RZ, R17, P1 ;  /* 0x000000ffff137224 */ /* 0x000fc800008e0611 */
[----:B------:R-:W-:-:S04]  /*72e0*/  IMAD.WIDE.U32 R6, R19, UR4, RZ ;  /* 0x0000000413067c25 */ /* 0x000fc8000f8e00ff */
[----:B------:R-:W-:-:S04]  /*72f0*/  IMAD.WIDE.U32 R6, P1, R9, UR5, R6 ;  /* 0x0000000509067c25 */ /* 0x000fc8000f820006 */
[----:B------:R-:W-:-:S04]  /*7300*/  IMAD.WIDE.U32 R8, R9, UR4, RZ ;  /* 0x0000000409087c25 */ /* 0x000fc8000f8e00ff */
[----:B------:R-:W-:Y:S01]  /*7310*/  IMAD.X R5, RZ, RZ, RZ, P1 ;  /* 0x000000ffff057224 */ /* 0x000fe200008e06ff */
[----:B------:R-:W-:Y:S01]  /*7320*/  IADD3 RZ, P1, R9, R6, RZ ;  /* 0x0000000609ff7210 */ /* 0x000fe20007f3e0ff */
[----:B------:R-:W-:-:S04]  /*7330*/  IMAD.MOV.U32 R4, RZ, RZ, R7 ;  /* 0x000000ffff047224 */ /* 0x000fc800078e0007 */
[----:B------:R-:W-:-:S08]  /*7340*/  IMAD.WIDE.U32.X R4, R19, UR5, R4, P1 ;  /* 0x0000000513047c25 */ /* 0x000fd000088e0404 */
.L_x_172:
[--C-:B------:R-:W-:Y:S01]  /*7350*/  SHF.R.U64 R8, R4, UR7, R5.reuse ;  /* 0x0000000704087c19 */ /* 0x100fe20008001205 */
[----:B------:R-:W-:Y:S01]  /*7360*/  ULDC.64 UR4, c[0x0][0x620] ;  /* 0x0001880000047ab9 */ /* 0x000fe20000000a00 */
[----:B------:R-:W-:Y:S01]  /*7370*/  SHF.R.U32.HI R4, RZ, UR7, R5 ;  /* 0x00000007ff047c19 */ /* 0x000fe20008011605 */
[----:B------:R-:W2:Y:S01]  /*7380*/  LDC R24, c[0x0][0x144] ;  /* 0x00005100ff187b82 */ /* 0x000ea20000000800 */
[----:B------:R-:W-:Y:S01]  /*7390*/  IADD3 R7, P1, RZ, -R8, RZ ;  /* 0x80000008ff077210 */ /* 0x000fe20007f3e0ff */
[----:B------:R-:W-:Y:S01]  /*73a0*/  ULDC.64 UR8, c[0x0][0x640] ;  /* 0x0001900000087ab9 */ /* 0x000fe20000000a00 */
[----:B0-----:R-:W-:Y:S01]  /*73b0*/  I2FP.F32.U32 R9, R15 ;  /* 0x0000000f00097245 */ /* 0x001fe20000201000 */
[----:B------:R-:W-:Y:S02]  /*73c0*/  ULDC UR6, c[0x0][0x608] ;  /* 0x0001820000067ab9 */ /* 0x000fe40000000800 */
[----:B------:R-:W-:Y:S01]  /*73d0*/  IMAD.X R4, RZ, RZ, ~R4, P1 ;  /* 0x000000ffff047224 */ /* 0x000fe200008e0e04 */
[----:B------:R-:W-:Y:S01]  /*73e0*/  ISETP.NE.U32.AND P1, PT, RZ, UR8, PT ;  /* 0x00000008ff007c0c */ /* 0x000fe2000bf25070 */
[----:B------:R-:W0:Y:S02]  /*73f0*/  LDC R21, c[0x0][0x148] ;  /* 0x00005200ff157b82 */ /* 0x000e240000000800 */
[----:B------:R-:W-:Y:S01]  /*7400*/  IMAD R6, R4, UR4, RZ ;  /* 0x0000000404067c24 */ /* 0x000fe2000f8e02ff */
[----:B------:R-:W-:Y:S01]  /*7410*/  ISETP.NE.AND.EX P1, PT, RZ, UR9, PT, P1 ;  /* 0x00000009ff007c0c */ /* 0x000fe2000bf25310 */
[----:B------:R-:W-:Y:S01]  /*7420*/  IMAD.WIDE.U32 R4, R7, UR4, R16 ;  /* 0x0000000407047c25 */ /* 0x000fe2000f8e0010 */
[----:B------:R-:W-:-:S03]  /*7430*/  ULDC UR4, c[0x0][0x150] ;  /* 0x0000540000047ab9 */ /* 0x000fc60000000800 */
[----:B------:R-:W-:Y:S02]  /*7440*/  IMAD R7, R7, UR5, R6 ;  /* 0x0000000507077c24 */ /* 0x000fe4000f8e0206 */
[----:B------:R-:W-:Y:S01]  /*7450*/  FMUL R6, R9, UR4 ;  /* 0x0000000409067c20 */ /* 0x000fe20008400000 */
[----:B------:R-:W-:Y:S01]  /*7460*/  ULDC UR4, c[0x0][0x618] ;  /* 0x0001860000047ab9 */ /* 0x000fe20000000800 */
[----:B------:R-:W-:Y:S01]  /*7470*/  ULDC UR5, c[0x0][0x154] ;  /* 0x0000550000057ab9 */ /* 0x000fe20000000800 */
[----:B------:R-:W-:-:S03]  /*7480*/  IMAD.IADD R5, R5, 0x1, R7 ;  /* 0x0000000105057824 */ /* 0x000fc600078e0207 */
[----:B------:R-:W3:Y:S02]  /*7490*/  F2I.U32.TRUNC.NTZ R6, R6 ;  /* 0x0000000600067305 */ /* 0x000ee4000020f000 */
[----:B------:R-:W-:Y:S02]  /*74a0*/  SHF.R.U64 R9, R4, UR4, R5 ;  /* 0x0000000404097c19 */ /* 0x000fe40008001205 */
[----:B-1----:R-:W-:-:S05]  /*74b0*/  I2FP.F32.U32 R4, R14 ;  /* 0x0000000e00047245 */ /* 0x002fca0000201000 */
[----:B------:R-:W-:Y:S01]  /*74c0*/  FMUL R22, R4, UR5 ;  /* 0x0000000504167c20 */ /* 0x000fe20008400000 */
[----:B------:R-:W-:Y:S01]  /*74d0*/  SHF.R.U32.HI R4, RZ, UR4, R5 ;  /* 0x00000004ff047c19 */ /* 0x000fe20008011605 */
[----:B------:R-:W-:-:S03]  /*74e0*/  ULDC UR4, c[0x0][0x658] ;  /* 0x0001960000047ab9 */ /* 0x000fc60000000800 */
[--C-:B------:R-:W-:Y:S01]  /*74f0*/  SHF.R.U64 R20, R9, UR6, R4.reuse ;  /* 0x0000000609147c19 */ /* 0x100fe20008001204 */
[----:B------:R-:W1:Y:S01]  /*7500*/  F2I.U32.TRUNC.NTZ R22, R22 ;  /* 0x0000001600167305 */ /* 0x000e62000020f000 */
[----:B------:R-:W-:Y:S01]  /*7510*/  SHF.R.U32.HI R5, RZ, UR6, R4 ;  /* 0x00000006ff057c19 */ /* 0x000fe20008011604 */
[----:B---3--:R-:W-:-:S03]  /*7520*/  IMAD.MOV R6, RZ, RZ, -R6 ;  /* 0x000000ffff067224 */ /* 0x008fc600078e0a06 */
[----:B------:R-:W-:Y:S01]  /*7530*/  SHF.R.U64 R19, R20, UR4, R5 ;  /* 0x0000000414137c19 */ /* 0x000fe20008001205 */
[----:B--2---:R-:W-:Y:S01]  /*7540*/  IMAD R15, R24, R6, R15 ;  /* 0x00000006180f7224 */ /* 0x004fe200078e020f */
[----:B------:R-:W-:-:S03]  /*7550*/  SHF.R.U32.HI R23, RZ, UR4, R5 ;  /* 0x00000004ff177c19 */ /* 0x000fc60008011605 */
[----:B------:R-:W-:Y:S02]  /*7560*/  IMAD.MOV.U32 R4, RZ, RZ, R19 ;  /* 0x000000ffff047224 */ /* 0x000fe400078e0013 */
[----:B------:R-:W-:Y:S01]  /*7570*/  IMAD.MOV.U32 R5, RZ, RZ, R23 ;  /* 0x000000ffff057224 */ /* 0x000fe200078e0017 */
[----:B-1----:R-:W-:Y:S06]  /*7580*/  @!P1 BRA `(.L_x_173) ;  /* 0x0000000000289947 */ /* 0x002fec0003800000 */
[----:B------:R-:W-:Y:S02]  /*7590*/  ULDC UR4, c[0x0][0x64c] ;  /* 0x0001930000047ab9 */ /* 0x000fe40000000800 */
[----:B------:R-:W-:-:S05]  /*75a0*/  IADD3 R5, P1, R19, UR4, RZ ;  /* 0x0000000413057c10 */ /* 0x000fca000ff3e0ff */
[----:B------:R-:W-:-:S04]  /*75b0*/  IMAD.X R23, RZ, RZ, R23, P1 ;  /* 0x000000ffff177224 */ /* 0x000fc800008e0617 */
[----:B------:R-:W-:-:S04]  /*75c0*/  IMAD.WIDE.U32 R6, R23, UR8, RZ ;  /* 0x0000000817067c25 */ /* 0x000fc8000f8e00ff */
[----:B------:R-:W-:-:S04]  /*75d0*/  IMAD.WIDE.U32 R6, P1, R5, UR9, R6 ;  /* 0x0000000905067c25 */ /* 0x000fc8000f820006 */
[----:B------:R-:W-:-:S04]  /*75e0*/  IMAD.WIDE.U32 R4, R5, UR8, RZ ;  /* 0x0000000805047c25 */ /* 0x000fc8000f8e00ff */
[----:B------:R-:W-:Y:S01]  /*75f0*/  IMAD.MOV.U32 R4, RZ, RZ, R7 ;  /* 0x000000ffff047224 */ /* 0x000fe200078e0007 */
[----:B------:R-:W-:Y:S01]  /*7600*/  IADD3 RZ, P3, R5, R6, RZ ;  /* 0x0000000605ff7210 */ /* 0x000fe20007f7e0ff */
[----:B------:R-:W-:-:S04]  /*7610*/  IMAD.X R5, RZ, RZ, RZ, P1 ;  /* 0x000000ffff057224 */ /* 0x000fc800008e06ff */
[----:B------:R-:W-:-:S08]  /*7620*/  IMAD.WIDE.U32.X R4, R23, UR9, R4, P3 ;  /* 0x0000000917047c25 */ /* 0x000fd000098e0404 */
.L_x_173:
[----:B------:R-:W-:Y:S01]  /*7630*/  ISETP.NE.AND P1, PT, R2, 0x1, PT ;  /* 0x000000010200780c */ /* 0x000fe20003f25270 */
[----:B------:R-:W-:Y:S01]  /*7640*/  ULDC UR4, c[0x0][0x648] ;  /* 0x0001920000047ab9 */ /* 0x000fe20000000800 */
[----:B------:R-:W-:Y:S01]  /*7650*/  LOP3.LUT R20, R20, UR16, RZ, 0xc0, !PT ;  /* 0x0000001014147c12 */ /* 0x000fe2000f8ec0ff */
[----:B------:R-:W-:Y:S01]  /*7660*/  IMAD.MOV R22, RZ, RZ, -R22 ;  /* 0x000000ffff167224 */ /* 0x000fe200078e0a16 */
[----:B------:R-:W-:Y:S01]  /*7670*/  SHF.R.U64 R5, R4, UR4, R5 ;  /* 0x0000000404057c19 */ /* 0x000fe20008001205 */
[----:B------:R-:W-:Y:S01]  /*7680*/  ULDC UR4, c[0x0][0x638] ;  /* 0x00018e0000047ab9 */ /* 0x000fe20000000800 */
[----:B------:R-:W-:Y:S01]  /*7690*/  LOP3.LUT R6, R9, UR15, RZ, 0xc0, !PT ;  /* 0x0000000f09067c12 */ /* 0x000fe2000f8ec0ff */
[----:B------:R-:W-:Y:S02]  /*76a0*/  ULDC UR5, c[0x0][0x610] ;  /* 0x0001840000057ab9 */ /* 0x000fe40000000800 */
[----:B------:R-:W-:Y:S02]  /*76b0*/  IMAD.MOV R4, RZ, RZ, -R5 ;  /* 0x000000ffff047224 */ /* 0x000fe400078e0a05 */
[----:B------:R-:W-:-:S02]  /*76c0*/  IMAD R20, R5, UR17, R20 ;  /* 0x0000001105147c24 */ /* 0x000fc4000f8e0214 */
[----:B0-----:R-:W-:Y:S02]  /*76d0*/  @P1 IMAD R15, R21, R22, R14 ;  /* 0x00000016150f1224 */ /* 0x001fe400078e020e */
[----:B------:R-:W-:Y:S01]  /*76e0*/  IMAD R19, R4, UR4, R19 ;  /* 0x0000000404137c24 */ /* 0x000fe2000f8e0213 */
[----:B------:R-:W-:Y:S01]  /*76f0*/  ULDC UR4, c[0x0][0x600] ;  /* 0x0001800000047ab9 */ /* 0x000fe20000000800 */
[----:B------:R-:W-:Y:S02]  /*7700*/  IMAD R15, R20, UR5, R15 ;  /* 0x00000005140f7c24 */ /* 0x000fe4000f8e020f */
[----:B------:R-:W-:Y:S02]  /*7710*/  IMAD R6, R19, UR4, R6 ;  /* 0x0000000413067c24 */ /* 0x000fe4000f8e0206 */
[----:B------:R-:W-:-:S03]  /*7720*/  IMAD.MOV.U32 R4, RZ, RZ, 0x1 ;  /* 0x00000001ff047424 */ /* 0x000fc600078e00ff */
[----:B------:R-:W-:Y:S02]  /*7730*/  SEL R20, R6, R15, !P1 ;  /* 0x0000000f06147207 */ /* 0x000fe40004800000 */
[----:B------:R-:W-:-:S07]  /*7740*/  SEL R19, R15, R6, !P1 ;  /* 0x000000060f137207 */ /* 0x000fce0004800000 */
.L_x_171:
[----:B------:R-:W-:Y:S05]  /*7750*/  BSYNC B1 ;  /* 0x0000000000017941 */ /* 0x000fea0003800000 */
.L_x_170:
[----:B------:R-:W-:-:S13]  /*7760*/  LOP3.LUT P1, RZ, R4, 0xff, RZ, 0xc0, !PT ;  /* 0x000000ff04ff7812 */ /* 0x000fda000782c0ff */
[----:B------:R-:W-:Y:S05]  /*7770*/  @P1 BRA `(.L_x_174) ;  /* 0xfffffff400541947 */ /* 0x000fea000383ffff */
[----:B------:R-:W-:Y:S05]  /*7780*/  BSYNC B0 ;  /* 0x0000000000007941 */ /* 0x000fea0003800000 */
.L_x_162:
[----:B------:R-:W-:-:S03]  /*7790*/  UMOV UR4, 0xffffffff ;  /* 0xffffffff00047882 */ /* 0x000fc60000000000 */
[----:B------:R-:W-:Y:S05]  /*77a0*/  BRA.DIV UR4, `(.L_x_175) ;  /* 0x0000000204f47947 */ /* 0x000fea000b800000 */
[----:B------:R-:W-:-:S13]  /*77b0*/  ELECT P6, URZ, PT ;  /* 0x00000000003f782f */ /* 0x000fda00038c0000 */
.L_x_188:
[----:B------:R-:W-:Y:S04]  /*77c0*/  BSSY B0, `(.L_x_176) ;  /* 0x0000022000007945 */ /* 0x000fe80003800000 */
[----:B------:R-:W-:Y:S05]  /*77d0*/  @!P6 BRA `(.L_x_177) ;  /* 0x000000000080e947 */ /* 0x000fea0003800000 */
[----:B------:R-:W-:-:S04]  /*77e0*/  LOP3.LUT R18, R18, 0x2, RZ, 0xfc, !PT ;  /* 0x0000000212127812 */ /* 0x000fc800078efcff */
[----:B------:R-:W-:-:S13]  /*77f0*/  ISETP.NE.AND P0, PT, R18, 0x3, PT ;  /* 0x000000031200780c */ /* 0x000fda0003f05270 */
[----:B------:R-:W-:Y:S05]  /*7800*/  @!P0 BRA `(.L_x_178) ;  /* 0x0000000000048947 */ /* 0x000fea0003800000 */
[----:B------:R-:W-:Y:S01]  /*7810*/  BPT.TRAP 0x1 ;  /* 0x000000040000795c */ /* 0x000fe20000300000 */
.L_x_178:
[----:B------:R-:W0:Y:S01]  /*7820*/  S2R R3, SR_CgaCtaId ;  /* 0x0000000000037919 */ /* 0x000e220000008800 */
[----:B------:R-:W-:-:S04]  /*7830*/  MOV R2, 0x400 ;  /* 0x0000040000027802 */ /* 0x000fc80000000f00 */
[----:B0-----:R-:W-:Y:S02]  /*7840*/  LEA R3, R3, R2, 0x18 ;  /* 0x0000000203037211 */ /* 0x001fe400078ec0ff */
[----:B------:R-:W-:-:S03]  /*7850*/  SHF.L.U32 R2, R0, 0x1f, RZ ;  /* 0x0000001f00027819 */ /* 0x000fc600000006ff */
[----:B------:R-:W-:-:S04]  /*7860*/  VIADD R3, R3, 0x18 ;  /* 0x0000001803037836 */ /* 0x000fc80000000000 */
[C---:B------:R-:W-:Y:S02]  /*7870*/  IMAD R7, R12.reuse, 0x8, R3 ;  /* 0x000000080c077824 */ /* 0x040fe400078e0203 */
[----:B------:R-:W-:Y:S02]  /*7880*/  VIADD R12, R12, 0x1 ;  /* 0x000000010c0c7836 */ /* 0x000fe40000000000 */
[----:B------:R-:W0:Y:S03]  /*7890*/  SYNCS.PHASECHK.TRANS64.TRYWAIT P0, [R7+URZ], R2 ;  /* 0x00000002070075a7 */ /* 0x000e26000800017f */
[----:B------:R-:W-:-:S04]  /*78a0*/  ISETP.NE.AND P1, PT, R12, 0x3, PT ;  /* 0x000000030c00780c */ /* 0x000fc80003f25270 */
[----:B------:R-:W-:Y:S02]  /*78b0*/  SEL R5, RZ, 0x1, P1 ;  /* 0x00000001ff057807 */ /* 0x000fe40000800000 */
[----:B------:R-:W-:Y:S02]  /*78c0*/  SEL R12, R12, RZ, P1 ;  /* 0x000000ff0c0c7207 */ /* 0x000fe40000800000 */
[----:B------:R-:W-:-:S03]  /*78d0*/  LOP3.LUT R5, R0, R5, RZ, 0x3c, !PT ;  /* 0x0000000500057212 */ /* 0x000fc600078e3cff */
[----:B------:R-:W-:Y:S01]  /*78e0*/  IMAD R9, R12, 0x8, R3 ;  /* 0x000000080c097824 */ /* 0x000fe200078e0203 */
[----:B------:R-:W-:Y:S01]  /*78f0*/  SHF.L.U32 R4, R5, 0x1f, RZ ;  /* 0x0000001f05047819 */ /* 0x000fe200000006ff */
[----:B0-----:R-:W-:Y:S06]  /*7900*/  @!P0 BRA `(.L_x_179) ;  /* 0x0000000000bc8947 */ /* 0x001fec0003800000 */
.L_x_189:
[----:B------:R-:W1:Y:S01]  /*7910*/  SYNCS.PHASECHK.TRANS64.TRYWAIT P0, [R9+URZ], R4 ;  /* 0x00000004090075a7 */ /* 0x000e62000800017f */
[----:B------:R-:W-:-:S05]  /*7920*/  VIADD R0, R12, 0x1 ;  /* 0x000000010c007836 */ /* 0x000fca0000000000 */
[----:B------:R-:W-:-:S04]  /*7930*/  ISETP.NE.AND P1, PT, R0, 0x3, PT ;  /* 0x000000030000780c */ /* 0x000fc80003f25270 */
[----:B0-----:R-:W-:Y:S02]  /*7940*/  SEL R2, RZ, 0x1, P1 ;  /* 0x00000001ff027807 */ /* 0x001fe40000800000 */
[----:B------:R-:W-:Y:S02]  /*7950*/  SEL R0, R0, RZ, P1 ;  /* 0x000000ff00007207 */ /* 0x000fe40000800000 */
[----:B------:R-:W-:Y:S01]  /*7960*/  LOP3.LUT R2, R5, R2, RZ, 0x3c, !PT ;  /* 0x0000000205027212 */ /* 0x000fe200078e3cff */
[----:B-1----:R-:W-:Y:S06]  /*7970*/  @!P0 BRA `(.L_x_180) ;  /* 0x0000000000b48947 */ /* 0x002fec0003800000 */
.L_x_190:
[----:B------:R-:W-:Y:S01]  /*7980*/  IMAD R3, R0, 0x8, R3 ;  /* 0x0000000800037824 */ /* 0x000fe200078e0203 */
[----:B------:R-:W-:-:S07]  /*7990*/  SHF.L.U32 R0, R2, 0x1f, RZ ;  /* 0x0000001f02007819 */ /* 0x000fce00000006ff */
.L_x_181:
[----:B-1----:R1:W2:Y:S02]  /*79a0*/  SYNCS.PHASECHK.TRANS64.TRYWAIT P0, [R3+URZ], R0 ;  /* 0x00000000030075a7 */ /* 0x0022a4000800017f */
[----:B--2---:R-:W-:Y:S05]  /*79b0*/  @!P0 NANOSLEEP.SYNCS 0x989680 ;  /* 0x009896800000895d */ /* 0x004fea0003900000 */
[----:B------:R-:W2:Y:S02]  /*79c0*/  @!P0 SYNCS.PHASECHK.TRANS64 P0, [R3+URZ], R0 ;  /* 0x00000000030085a7 */ /* 0x000ea4000800007f */
[----:B--2---:R-:W-:Y:S05]  /*79d0*/  @!P0 BRA `(.L_x_181) ;  /* 0xfffffffc00f08947 */ /* 0x004fea000383ffff */
.L_x_177:
[----:B------:R-:W-:Y:S05]  /*79e0*/  BSYNC B0 ;  /* 0x0000000000007941 */ /* 0x000fea0003800000 */
.L_x_176:
[----:B------:R-:W-:Y:S05]  /*79f0*/  EXIT ;  /* 0x000000000000794d */ /* 0x000fea0003800000 */
.L_x_17:
[----:B-1----:R1:W2:Y:S02]  /*7a00*/  SYNCS.PHASECHK.TRANS64.TRYWAIT P1, [R3+URZ], R0 ;  /* 0x00000000030075a7 */ /* 0x0022a4000802017f */
[----:B--2---:R-:W-:Y:S05]  /*7a10*/  @!P1 NANOSLEEP.SYNCS 0x989680 ;  /* 0x009896800000995d */ /* 0x004fea0003900000 */
[----:B------:R-:W2:Y:S02]  /*7a20*/  @!P1 SYNCS.PHASECHK.TRANS64 P1, [R3+URZ], R0 ;  /* 0x00000000030095a7 */ /* 0x000ea4000802007f */
[----:B--2---:R-:W-:Y:S05]  /*7a30*/  @!P1 BRA `(.L_x_17) ;  /* 0xfffffffc00f09947 */ /* 0x004fea000383ffff */
[----:B------:R-:W-:Y:S05]  /*7a40*/  BRA `(.L_x_16) ;  /* 0xffffff9800907947 */ /* 0x000fea000383ffff */
.L_x_22:
[----:B-1----:R-:W-:-:S04]  /*7a50*/  IMAD.U32 R4, RZ, RZ, UR7 ;  /* 0x00000007ff047e24 */ /* 0x002fc8000f8e00ff */
[----:B------:R1:W2:Y:S03]  /*7a60*/  SYNCS.PHASECHK.TRANS64.TRYWAIT P1, [R4+URZ], R3 ;  /* 0x00000003040075a7 */ /* 0x0002a6000802017f */
[----:B--2---:R-:W-:Y:S05]  /*7a70*/  @!P1 NANOSLEEP.SYNCS 0x989680 ;  /* 0x009896800000995d */ /* 0x004fea0003900000 */
[----:B------:R-:W2:Y:S02]  /*7a80*/  @!P1 SYNCS.PHASECHK.TRANS64 P1, [R4+URZ], R3 ;  /* 0x00000003040095a7 */ /* 0x000ea4000802007f */
[----:B--2---:R-:W-:Y:S05]  /*7a90*/  @!P1 BRA `(.L_x_22) ;  /* 0xfffffffc00ec9947 */ /* 0x004fea000383ffff */
[----:B------:R-:W-:Y:S05]  /*7aa0*/  BRA `(.L_x_21) ;  /* 0xffffff9c005c7947 */ /* 0x000fea000383ffff */
.L_x_163:
[----:B------:R-:W-:Y:S01]  /*7ab0*/  BSSY B1, `(.L_x_182) ;  /* 0x0000006000017945 */ /* 0x000fe20003800000 */
[----:B------:R-:W-:-:S07]  /*7ac0*/  IMAD.MOV.U32 R15, RZ, RZ, -0x1 ;  /* 0xffffffffff0f7424 */ /* 0x000fce00078e00ff */
[----:B------:R-:W-:Y:S05]  /*7ad0*/  WARPSYNC.COLLECTIVE R15, `(.L_x_183) ;  /* 0x000000000f0c7348 */ /* 0x000fea0003c00000 */
[----:B------:R-:W-:Y:S02]  /*7ae0*/  ELECT P6, UR62, PT ;  /* 0x00000000003e782f */ /* 0x000fe400038c0000 */
[----:B------:R-:W-:Y:S01]  /*7af0*/  MOV R14, UR62 ;  /* 0x0000003e000e7c02 */ /* 0x000fe20008000f00 */
[----:B------:R-:W-:Y:S10]  /*7b00*/  ENDCOLLECTIVE ;  /* 0x000000000000791b */ /* 0x000ff40003800000 */
.L_x_183:
[----:B------:R-:W-:Y:S05]  /*7b10*/  BSYNC B1 ;  /* 0x0000000000017941 */ /* 0x000fea0003800000 */
.L_x_182:
[----:B------:R-:W-:Y:S05]  /*7b20*/  BRA `(.L_x_184) ;  /* 0xfffffff000747947 */ /* 0x000fea000383ffff */
.L_x_166:
[----:B0-----:R0:W1:Y:S02]  /*7b30*/  SYNCS.PHASECHK.TRANS64.TRYWAIT P1, [R14+URZ+0x18], R7 ;  /* 0x000018070e0075a7 */ /* 0x001064000802017f */
[----:B-1----:R-:W-:Y:S05]  /*7b40*/  @!P1 NANOSLEEP.SYNCS 0x989680 ;  /* 0x009896800000995d */ /* 0x002fea0003900000 */
[----:B------:R-:W1:Y:S02]  /*7b50*/  @!P1 SYNCS.PHASECHK.TRANS64 P1, [R14+URZ+0x18], R7 ;  /* 0x000018070e0095a7 */ /* 0x000e64000802007f */
[----:B-1----:R-:W-:Y:S05]  /*7b60*/  @!P1 BRA `(.L_x_166) ;  /* 0xfffffffc00f09947 */ /* 0x002fea000383ffff */
[----:B------:R-:W-:Y:S05]  /*7b70*/  BRA `(.L_x_185) ;  /* 0xfffffff000a87947 */ /* 0x000fea000383ffff */
.L_x_175:
[----:B------:R-:W-:Y:S01]  /*7b80*/  BSSY B0, `(.L_x_186) ;  /* 0x0000006000007945 */ /* 0x000fe20003800000 */
[----:B------:R-:W-:-:S07]  /*7b90*/  IMAD.MOV.U32 R15, RZ, RZ, -0x1 ;  /* 0xffffffffff0f7424 */ /* 0x000fce00078e00ff */
[----:B------:R-:W-:Y:S05]  /*7ba0*/  WARPSYNC.COLLECTIVE R15, `(.L_x_187) ;  /* 0x000000000f0c7348 */ /* 0x000fea0003c00000 */
[----:B------:R-:W-:Y:S02]  /*7bb0*/  ELECT P6, UR62, PT ;  /* 0x00000000003e782f */ /* 0x000fe400038c0000 */
[----:B------:R-:W-:Y:S01]  /*7bc0*/  MOV R14, UR62 ;  /* 0x0000003e000e7c02 */ /* 0x000fe20008000f00 */
[----:B------:R-:W-:Y:S10]  /*7bd0*/  ENDCOLLECTIVE ;  /* 0x000000000000791b */ /* 0x000ff40003800000 */
.L_x_187:
[----:B------:R-:W-:Y:S05]  /*7be0*/  BSYNC B0 ;  /* 0x0000000000007941 */ /* 0x000fea0003800000 */
.L_x_186:
[----:B------:R-:W-:Y:S05]  /*7bf0*/  BRA `(.L_x_188) ;  /* 0xfffffff800f07947 */ /* 0x000fea000383ffff */
.L_x_179:
[----:B0-----:R0:W1:Y:S02]  /*7c00*/  SYNCS.PHASECHK.TRANS64.TRYWAIT P0, [R7+URZ], R2 ;  /* 0x00000002070075a7 */ /* 0x001064000800017f */
[----:B-1----:R-:W-:Y:S05]  /*7c10*/  @!P0 NANOSLEEP.SYNCS 0x989680 ;  /* 0x009896800000895d */ /* 0x002fea0003900000 */
[----:B------:R-:W1:Y:S02]  /*7c20*/  @!P0 SYNCS.PHASECHK.TRANS64 P0, [R7+URZ], R2 ;  /* 0x00000002070085a7 */ /* 0x000e64000800007f */
[----:B-1----:R-:W-:Y:S05]  /*7c30*/  @!P0 BRA `(.L_x_179) ;  /* 0xfffffffc00f08947 */ /* 0x002fea000383ffff */
[----:B------:R-:W-:Y:S05]  /*7c40*/  BRA `(.L_x_189) ;  /* 0xfffffffc00307947 */ /* 0x000fea000383ffff */
.L_x_180:
[----:B0-----:R0:W1:Y:S02]  /*7c50*/  SYNCS.PHASECHK.TRANS64.TRYWAIT P0, [R9+URZ], R4 ;  /* 0x00000004090075a7 */ /* 0x001064000800017f */
[----:B-1----:R-:W-:Y:S05]  /*7c60*/  @!P0 NANOSLEEP.SYNCS 0x989680 ;  /* 0x009896800000895d */ /* 0x002fea0003900000 */
[----:B------:R-:W1:Y:S02]  /*7c70*/  @!P0 SYNCS.PHASECHK.TRANS64 P0, [R9+URZ], R4 ;  /* 0x00000004090085a7 */ /* 0x000e64000800007f */
[----:B-1----:R-:W-:Y:S05]  /*7c80*/  @!P0 BRA `(.L_x_180) ;  /* 0xfffffffc00f08947 */ /* 0x002fea000383ffff */
[----:B------:R-:W-:Y:S05]  /*7c90*/  BRA `(.L_x_190) ;  /* 0xfffffffc00387947 */ /* 0x000fea000383ffff */
.L_x_191:
[----:B------:R-:W-:-:S00]  /*7ca0*/  BRA `(.L_x_191) ;  /* 0xfffffffc00fc7947 */ /* 0x000fc0000383ffff */
[----:B------:R-:W-:-:S00]  /*7cb0*/  NOP ;  /* 0x0000000000007918 */ /* 0x000fc00000000000 */
        /* <DEDUP_REMOVED lines=12> */
.L_x_192:


//--------------------- .nv.global.init           --------------------------
	.section	.nv.global.init,"aw",@progbits
.nv.global.init:
	.type		$str$22,@object
	.size		$str$22,($str$23 - $str$22)
$str$22:
        /*0000*/ 	.byte	0x6b, 0x5f, 0x74, 0x69, 0x6c, 0x65, 0x5f, 0x63, 0x6f, 0x75, 0x6e, 0x74, 0x20, 0x3e, 0x3d, 0x20
        /*0010*/ 	.byte	0x31, 0x00
	.type		$str$23,@object
	.size		$str$23,(__unnamed_1 - $str$23)
$str$23:
        /*0012*/ 	.byte	0x2f, 0x74, 0x6d, 0x70, 0x2f, 0x63, 0x75, 0x74, 0x6c, 0x61, 0x73, 0x73, 0x5f, 0x73, 0x77, 0x65
        /*0022*/ 	.byte	0x65, 0x70, 0x5f, 0x73, 0x72, 0x63, 0x2f, 0x69, 0x6e, 0x63, 0x6c, 0x75, 0x64, 0x65, 0x2f, 0x63
        /*0032*/ 	.byte	0x75, 0x74, 0x6c, 0x61, 0x73, 0x73, 0x2f, 0x67, 0x65, 0x6d, 0x6d, 0x2f, 0x63, 0x6f, 0x6c, 0x6c
        /*0042*/ 	.byte	0x65, 0x63, 0x74, 0x69, 0x76, 0x65, 0x2f, 0x73, 0x6d, 0x39, 0x30, 0x5f, 0x6d, 0x6d, 0x61, 0x5f
        /*0052*/ 	.byte	0x74, 0x6d, 0x61, 0x5f, 0x67, 0x6d, 0x6d, 0x61, 0x5f, 0x73, 0x73, 0x5f, 0x77, 0x61, 0x72, 0x70
        /*0062*/ 	.byte	0x73, 0x70, 0x65, 0x63, 0x69, 0x61, 0x6c, 0x69, 0x7a, 0x65, 0x64, 0x2e, 0x68, 0x70, 0x70, 0x00
	.type		__unnamed_1,@object
	.size		__unnamed_1,(.L_0 - __unnamed_1)
__unnamed_1:
        /*0072*/ 	.byte	0x76, 0x6f, 0x69, 0x64, 0x20, 0x63, 0x75, 0x74, 0x6c, 0x61, 0x73, 0x73, 0x3a, 0x3a, 0x67, 0x65
        /* <DEDUP_REMOVED lines=180> */
        /*0bc2*/ 	.byte	0x69, 0x74, 0x79, 0x5d, 0x00
.L_0:


//--------------------- .nv.shared._ZN7cutlass13device_kernelINS_4gemm6kernel13GemmUniversalIN4cute5tupleIJiiiiEEENS1_10collective13CollectiveMmaINS1_34MainloopSm90TmaGmmaWarpSpecializedILi3ENS5_IJNS4_1CILi1EEESB_SB_EEENS1_35KernelTmaWarpSpecializedCooperativeEEENS5_IJNSA_ILi128EEESF_NSA_ILi64EEEEEENS_10bfloat16_tENS5_IJlSB_lEEESI_SJ_NS4_8TiledMMAINS4_8MMA_AtomIJNS4_4SM904GMMA28MMA_64x128x16_F32BF16BF16_SSILNSN_5MajorE0ELSP_0ELNSN_7ScaleInE1ELSQ_1EEEEEENS4_6LayoutINS5_IJNSA_ILi2EEESB_SB_EEENS5_IJSB_NSA_ILi0EEESW_EEEEENS5_IJNS4_10UnderscoreESZ_SZ_EEEEENS4_13SM90_TMA_LOADENS4_14ComposedLayoutINS4_7SwizzleILi3ELi4ELi3EEENS4_18smem_ptr_flag_bitsILi16EEENST_INS5_IJNSA_ILi8EEESG_EEENS5_IJSG_SB_EEEEEEEvNS4_8identityES12_S1C_vS1D_EENS_8epilogue10collective6detail29Sm90TmaWarpSpecializedAdapterINS1G_15DefaultEpilogueISI_SJ_SJ_NS1F_6thread17LinearCombinationISI_Li1EffLNS1K_9ScaleType4KindE0ELNS_15FloatRoundStyleE2ESI_EENS1_15EpilogueDefaultEEEEEvvEEEEvNT_6ParamsE --------------------------
	.section	.nv.shared._ZN7cutlass13device_kernelINS_4gemm6kernel13GemmUniversalIN4cute5tupleIJiiiiEEENS1_10collective13CollectiveMmaINS1_34MainloopSm90TmaGmmaWarpSpecializedILi3ENS5_IJNS4_1CILi1EEESB_SB_EEENS1_35KernelTmaWarpSpecializedCooperativeEEENS5_IJNSA_ILi128EEESF_NSA_ILi64EEEEEENS_10bfloat16_tENS5_IJlSB_lEEESI_SJ_NS4_8TiledMMAINS4_8MMA_AtomIJNS4_4SM904GMMA28MMA_64x128x16_F32BF16BF16_SSILNSN_5MajorE0ELSP_0ELNSN_7ScaleInE1ELSQ_1EEEEEENS4_6LayoutINS5_IJNSA_ILi2EEESB_SB_EEENS5_IJSB_NSA_ILi0EEESW_EEEEENS5_IJNS4_10UnderscoreESZ_SZ_EEEEENS4_13SM90_TMA_LOADENS4_14ComposedLayoutINS4_7SwizzleILi3ELi4ELi3EEENS4_18smem_ptr_flag_bitsILi16EEENST_INS5_IJNSA_ILi8EEESG_EEENS5_IJSG_SB_EEEEEEEvNS4_8identityES12_S1C_vS1D_EENS_8epilogue10collective6detail29Sm90TmaWarpSpecializedAdapterINS1G_15DefaultEpilogueISI_SJ_SJ_NS1F_6thread17LinearCombinationISI_Li1EffLNS1K_9ScaleType4KindE0ELNS_15FloatRoundStyleE2ESI_EENS1_15EpilogueDefaultEEEEEvvEEEEvNT_6ParamsE,"aw",@nobits
	.sectionflags	@""
	.align	16
	.zero		1024


//--------------------- .nv.shared.reserved.0     --------------------------
	.section	.nv.shared.reserved.0,"aw",@nobits
	.weak		__nv_reservedSMEM_offset_0_alias
	.size		__nv_reservedSMEM_offset_0_alias, 0, 0
	.other		__nv_reservedSMEM_offset_0_alias,@"STO_CUDA_RESERVED_SHARED STV_DEFAULT"
__nv_reservedSMEM_offset_0_alias:
	.zero		0


//--------------------- .nv.global                --------------------------
	.section	.nv.global,"aw",@nobits
.nv.global:
	.type		_ZN40_INTERNAL_106dd279_4_k_cu_7cc9263d_222544cute1_E,@object
	.size		_ZN40_INTERNAL_106dd279_4_k_cu_7cc9263d_222544cute1_E,(_ZN40_INTERNAL_106dd279_4_k_cu_7cc9263d_222544cuda3std3__45__cpo6cbeginE - _ZN40_INTERNAL_106dd279_4_k_cu_7cc9263d_222544cute1_E)
_ZN40_INTERNAL_106dd279_4_k_cu_7cc9263d_222544cute1_E:
	.zero		1
	.type		_ZN40_INTERNAL_106dd279_4_k_cu_7cc9263d_222544cuda3std3__45__cpo6cbeginE,@object
	.size		_ZN40_INTERNAL_106dd279_4_k_cu_7cc9263d_222544cuda3std3__45__cpo6cbeginE,(_ZN40_INTERNAL_106dd279_4_k_cu_7cc9263d_222544cuda3std3__48in_placeE - _ZN40_INTERNAL_106dd279_4_k_cu_7cc9263d_222544cuda3std3__45__cpo6cbeginE)
_ZN40_INTERNAL_106dd279_4_k_cu_7cc9263d_222544cuda3std3__45__cpo6cbeginE:
	.zero		1
	.type		_ZN40_INTERNAL_106dd279_4_k_cu_7cc9263d_222544cuda3std3__48in_placeE,@object
	.size		_ZN40_INTERNAL_106dd279_4_k_cu_7cc9263d_222544cuda3std3__48in_placeE,(_ZN40_INTERNAL_106dd279_4_k_cu_7cc9263d_222544cuda3std6ranges3__45__cpo9iter_moveE - _ZN40_INTERNAL_106dd279_4_k_cu_7cc9263d_222544cuda3std3__48in_placeE)
_ZN40_INTERNAL_106dd279_4_k_cu_7cc9263d_222544cuda3std3__48in_placeE:
	.zero		1
	.type		_ZN40_INTERNAL_106dd279_4_k_cu_7cc9263d_222544cuda3std6ranges3__45__cpo9iter_moveE,@object
	.size		_ZN40_INTERNAL_106dd279_4_k_cu_7cc9263d_222544cuda3std6ranges3__45__cpo9iter_moveE,(_ZN40_INTERNAL_106dd279_4_k_cu_7cc9263d_222544cuda3std3__45__cpo5beginE - _ZN40_INTERNAL_106dd279_4_k_cu_7cc9263d_222544cuda3std6ranges3__45__cpo9iter_moveE)
_ZN40_INTERNAL_106dd279_4_k_cu_7cc9263d_222544cuda3std6ranges3__45__cpo9iter_moveE:
	.zero		1
	.type		_ZN40_INTERNAL_106dd279_4_k_cu_7cc9263d_222544cuda3std3__45__cpo5beginE,@object
	.size		_ZN40_INTERNAL_106dd279_4_k_cu_7cc9263d_222544cuda3std3__45__cpo5beginE,(_ZN40_INTERNAL_106dd279_4_k_cu_7cc9263d_222544cuda3std3__442_GLOBAL__N__106dd279_4_k_cu_7cc9263d_222546ignoreE - _ZN40_INTERNAL_106dd279_4_k_cu_7cc9263d_222544cuda3std3__45__cpo5beginE)
_ZN40_INTERNAL_106dd279_4_k_cu_7cc9263d_222544cuda3std3__45__cpo5beginE:
	.zero		1
	.type		_ZN40_INTERNAL_106dd279_4_k_cu_7cc9263d_222544cuda3std3__442_GLOBAL__N__106dd279_4_k_cu_7cc9263d_222546ignoreE,@object
	.size		_ZN40_INTERNAL_106dd279_4_k_cu_7cc9263d_222544cuda3std3__442_GLOBAL__N__106dd279_4_k_cu_7cc9263d_222546ignoreE,(_ZN40_INTERNAL_106dd279_4_k_cu_7cc9263d_222544cute7productE - _ZN40_INTERNAL_106dd279_4_k_cu_7cc9263d_222544cuda3std3__442_GLOBAL__N__106dd279_4_k_cu_7cc9263d_222546ignoreE)
_ZN40_INTERNAL_106dd279_4_k_cu_7cc9263d_222544cuda3std3__442_GLOBAL__N__106dd279_4_k_cu_7cc9263d_222546ignoreE:
	.zero		1
	.type		_ZN40_INTERNAL_106dd279_4_k_cu_7cc9263d_222544cute7productE,@object
	.size		_ZN40_INTERNAL_106dd279_4_k_cu_7cc9263d_222544cute7productE,(_ZN40_INTERNAL_106dd279_4_k_cu_7cc9263d_222544cuda3std3__45__cpo3endE - _ZN40_INTERNAL_106dd279_4_k_cu_7cc9263d_222544cute7productE)
_ZN40_INTERNAL_106dd279_4_k_cu_7cc9263d_222544cute7productE:
	.zero		1
	.type		_ZN40_INTERNAL_106dd279_4_k_cu_7cc9263d_222544cuda3std3__45__cpo3endE,@object
	.size		_ZN40_INTERNAL_106dd279_4_k_cu_7cc9263d_222544cuda3std3__45__cpo3endE,(_ZN40_INTERNAL_106dd279_4_k_cu_7cc9263d_222544cuda3std3__419piecewise_constructE - _ZN40_INTERNAL_106dd279_4_k_cu_7cc9263d_222544cuda3std3__45__cpo3endE)
_ZN40_INTERNAL_106dd279_4_k_cu_7cc9263d_222544cuda3std3__45__cpo3endE:
	.zero		1
	.type		_ZN40_INTERNAL_106dd279_4_k_cu_7cc9263d_222544cuda3std3__419piecewise_constructE,@object
	.size		_ZN40_INTERNAL_106dd279_4_k_cu_7cc9263d_222544cuda3std3__419piecewise_constructE,(_ZN40_INTERNAL_106dd279_4_k_cu_7cc9263d_222544cuda3std3__45__cpo4cendE - _ZN40_INTERNAL_106dd279_4_k_cu_7cc9263d_222544cuda3std3__419piecewise_constructE)
_ZN40_INTERNAL_106dd279_4_k_cu_7cc9263d_222544cuda3std3__419piecewise_constructE:
	.zero		1
	.type		_ZN40_INTERNAL_106dd279_4_k_cu_7cc9263d_222544cuda3std3__45__cpo4cendE,@object
	.size		_ZN40_INTERNAL_106dd279_4_k_cu_7cc9263d_222544cuda3std3__45__cpo4cendE,(_ZN40_INTERNAL_106dd279_4_k_cu_7cc9263d_222544cuda3std6ranges3__45__cpo4swapE - _ZN40_INTERNAL_106dd279_4_k_cu_7cc9263d_222544cuda3std3__45__cpo4cendE)
_ZN40_INTERNAL_106dd279_4_k_cu_7cc9263d_222544cuda3std3__45__cpo4cendE:
	.zero		1
	.type		_ZN40_INTERNAL_106dd279_4_k_cu_7cc9263d_222544cuda3std6ranges3__45__cpo4swapE,@object
	.size		_ZN40_INTERNAL_106dd279_4_k_cu_7cc9263d_222544cuda3std6ranges3__45__cpo4swapE,(.L_8 - _ZN40_INTERNAL_106dd279_4_k_cu_7cc9263d_222544cuda3std6ranges3__45__cpo4swapE)
_ZN40_INTERNAL_106dd279_4_k_cu_7cc9263d_222544cuda3std6ranges3__45__cpo4swapE:
	.zero		1
.L_8:


//--------------------- .nv.constant0._ZN7cutlass13device_kernelINS_4gemm6kernel13GemmUniversalIN4cute5tupleIJiiiiEEENS1_10collective13CollectiveMmaINS1_34MainloopSm90TmaGmmaWarpSpecializedILi3ENS5_IJNS4_1CILi1EEESB_SB_EEENS1_35KernelTmaWarpSpecializedCooperativeEEENS5_IJNSA_ILi128EEESF_NSA_ILi64EEEEEENS_10bfloat16_tENS5_IJlSB_lEEESI_SJ_NS4_8TiledMMAINS4_8MMA_AtomIJNS4_4SM904GMMA28MMA_64x128x16_F32BF16BF16_SSILNSN_5MajorE0ELSP_0ELNSN_7ScaleInE1ELSQ_1EEEEEENS4_6LayoutINS5_IJNSA_ILi2EEESB_SB_EEENS5_IJSB_NSA_ILi0EEESW_EEEEENS5_IJNS4_10UnderscoreESZ_SZ_EEEEENS4_13SM90_TMA_LOADENS4_14ComposedLayoutINS4_7SwizzleILi3ELi4ELi3EEENS4_18smem_ptr_flag_bitsILi16EEENST_INS5_IJNSA_ILi8EEESG_EEENS5_IJSG_SB_EEEEEEEvNS4_8identityES12_S1C_vS1D_EENS_8epilogue10collective6detail29Sm90TmaWarpSpecializedAdapterINS1G_15DefaultEpilogueISI_SJ_SJ_NS1F_6thread17LinearCombinationISI_Li1EffLNS1K_9ScaleType4KindE0ELNS_15FloatRoundStyleE2ESI_EENS1_15EpilogueDefaultEEEEEvvEEEEvNT_6ParamsE --------------------------
	.section	.nv.constant0._ZN7cutlass13device_kernelINS_4gemm6kernel13GemmUniversalIN4cute5tupleIJiiiiEEENS1_10collective13CollectiveMmaINS1_34MainloopSm90TmaGmmaWarpSpecializedILi3ENS5_IJNS4_1CILi1EEESB_SB_EEENS1_35KernelTmaWarpSpecializedCooperativeEEENS5_IJNSA_ILi128EEESF_NSA_ILi64EEEEEENS_10bfloat16_tENS5_IJlSB_lEEESI_SJ_NS4_8TiledMMAINS4_8MMA_AtomIJNS4_4SM904GMMA28MMA_64x128x16_F32BF16BF16_SSILNSN_5MajorE0ELSP_0ELNSN_7ScaleInE1ELSQ_1EEEEEENS4_6LayoutINS5_IJNSA_ILi2EEESB_SB_EEENS5_IJSB_NSA_ILi0EEESW_EEEEENS5_IJNS4_10UnderscoreESZ_SZ_EEEEENS4_13SM90_TMA_LOADENS4_14ComposedLayoutINS4_7SwizzleILi3ELi4ELi3EEENS4_18smem_ptr_flag_bitsILi16EEENST_INS5_IJNSA_ILi8EEESG_EEENS5_IJSG_SB_EEEEEEEvNS4_8identityES12_S1C_vS1D_EENS_8epilogue10collective6detail29Sm90TmaWarpSpecializedAdapterINS1G_15DefaultEpilogueISI_SJ_SJ_NS1F_6thread17LinearCombinationISI_Li1EffLNS1K_9ScaleType4KindE0ELNS_15FloatRoundStyleE2ESI_EENS1_15EpilogueDefaultEEEEEvvEEEEvNT_6ParamsE,"a",@progbits
	.sectionflags	@""
	.align	4
.nv.constant0._ZN7cutlass13device_kernelINS_4gemm6kernel13GemmUniversalIN4cute5tupleIJiiiiEEENS1_10collective13CollectiveMmaINS1_34MainloopSm90TmaGmmaWarpSpecializedILi3ENS5_IJNS4_1CILi1EEESB_SB_EEENS1_35KernelTmaWarpSpecializedCooperativeEEENS5_IJNSA_ILi128EEESF_NSA_ILi64EEEEEENS_10bfloat16_tENS5_IJlSB_lEEESI_SJ_NS4_8TiledMMAINS4_8MMA_AtomIJNS4_4SM904GMMA28MMA_64x128x16_F32BF16BF16_SSILNSN_5MajorE0ELSP_0ELNSN_7ScaleInE1ELSQ_1EEEEEENS4_6LayoutINS5_IJNSA_ILi2EEESB_SB_EEENS5_IJSB_NSA_ILi0EEESW_EEEEENS5_IJNS4_10UnderscoreESZ_SZ_EEEEENS4_13SM90_TMA_LOADENS4_14ComposedLayoutINS4_7SwizzleILi3ELi4ELi3EEENS4_18smem_ptr_flag_bitsILi16EEENST_INS5_IJNSA_ILi8EEESG_EEENS5_IJSG_SB_EEEEEEEvNS4_8identityES12_S1C_vS1D_EENS_8epilogue10collective6detail29Sm90TmaWarpSpecializedAdapterINS1G_15DefaultEpilogueISI_SJ_SJ_NS1F_6thread17LinearCombinationISI_Li1EffLNS1K_9ScaleType4KindE0ELNS_15FloatRoundStyleE2ESI_EENS1_15EpilogueDefaultEEEEEvvEEEEvNT_6ParamsE:
	.zero		1664


//--------------------- SYMBOLS --------------------------

	.type		.nv.reservedSmem.offset0,@object
	.size		.nv.reservedSmem.offset0,0x4
	.type		__assertfail,@function
